//
// Generated by NVIDIA NVVM Compiler
//
// Compiler Build ID: CL-36424714
// Cuda compilation tools, release 13.0, V13.0.88
// Based on NVVM 20.0.0
//

.version 9.0
.target sm_100
.address_size 64

	// .globl	_Z6NeuralPfS_S_f

.visible .entry _Z6NeuralPfS_S_f(
	.param .u64 .ptr .align 1 _Z6NeuralPfS_S_f_param_0,
	.param .u64 .ptr .align 1 _Z6NeuralPfS_S_f_param_1,
	.param .u64 .ptr .align 1 _Z6NeuralPfS_S_f_param_2,
	.param .f32 _Z6NeuralPfS_S_f_param_3
)
{
	.reg .pred 	%p<24>;
	.reg .b32 	%r<5>;
	.reg .b32 	%f<68>;
	.reg .b64 	%rd<43>;
	.reg .b64 	%fd<14>;

	ld.param.u64 	%rd4, [_Z6NeuralPfS_S_f_param_0];
	ld.param.u64 	%rd5, [_Z6NeuralPfS_S_f_param_1];
	ld.param.u64 	%rd3, [_Z6NeuralPfS_S_f_param_2];
	ld.param.f32 	%f10, [_Z6NeuralPfS_S_f_param_3];
	cvta.to.global.u64 	%rd1, %rd4;
	mov.u32 	%r1, %tid.x;
	mul.lo.s32 	%r2, %r1, 15;
	cvta.to.global.u64 	%rd6, %rd5;
	setp.eq.s32 	%p1, %r1, 0;
	selp.u32 	%r3, 1, 0, %p1;
	mul.wide.u32 	%rd7, %r3, 4;
	add.s64 	%rd8, %rd1, %rd7;
	ld.global.f32 	%f11, [%rd8];
	mul.wide.u32 	%rd9, %r2, 4;
	add.s64 	%rd10, %rd6, %rd9;
	ld.global.f32 	%f12, [%rd10];
	fma.rn.f32 	%f13, %f11, %f12, 0f00000000;
	setp.lt.u32 	%p2, %r1, 2;
	selp.b64 	%rd11, 8, 4, %p2;
	add.s64 	%rd12, %rd1, %rd11;
	ld.global.f32 	%f14, [%rd12];
	ld.global.f32 	%f15, [%rd10+4];
	fma.rn.f32 	%f16, %f14, %f15, %f13;
	setp.lt.u32 	%p3, %r1, 3;
	selp.b64 	%rd13, 12, 8, %p3;
	add.s64 	%rd14, %rd1, %rd13;
	ld.global.f32 	%f17, [%rd14];
	ld.global.f32 	%f18, [%rd10+8];
	fma.rn.f32 	%f19, %f17, %f18, %f16;
	setp.lt.u32 	%p4, %r1, 4;
	selp.b64 	%rd15, 16, 12, %p4;
	add.s64 	%rd16, %rd1, %rd15;
	ld.global.f32 	%f20, [%rd16];
	ld.global.f32 	%f21, [%rd10+12];
	fma.rn.f32 	%f22, %f20, %f21, %f19;
	setp.lt.u32 	%p5, %r1, 5;
	selp.b64 	%rd17, 20, 16, %p5;
	add.s64 	%rd18, %rd1, %rd17;
	ld.global.f32 	%f23, [%rd18];
	ld.global.f32 	%f24, [%rd10+16];
	fma.rn.f32 	%f25, %f23, %f24, %f22;
	setp.lt.u32 	%p6, %r1, 6;
	selp.b64 	%rd19, 24, 20, %p6;
	add.s64 	%rd20, %rd1, %rd19;
	ld.global.f32 	%f26, [%rd20];
	ld.global.f32 	%f27, [%rd10+20];
	fma.rn.f32 	%f28, %f26, %f27, %f25;
	setp.lt.u32 	%p7, %r1, 7;
	selp.b64 	%rd21, 28, 24, %p7;
	add.s64 	%rd22, %rd1, %rd21;
	ld.global.f32 	%f29, [%rd22];
	ld.global.f32 	%f30, [%rd10+24];
	fma.rn.f32 	%f31, %f29, %f30, %f28;
	setp.lt.u32 	%p8, %r1, 8;
	selp.b64 	%rd23, 32, 28, %p8;
	add.s64 	%rd24, %rd1, %rd23;
	ld.global.f32 	%f32, [%rd24];
	ld.global.f32 	%f33, [%rd10+28];
	fma.rn.f32 	%f34, %f32, %f33, %f31;
	setp.lt.u32 	%p9, %r1, 9;
	selp.b64 	%rd25, 36, 32, %p9;
	add.s64 	%rd26, %rd1, %rd25;
	ld.global.f32 	%f35, [%rd26];
	ld.global.f32 	%f36, [%rd10+32];
	fma.rn.f32 	%f37, %f35, %f36, %f34;
	setp.lt.u32 	%p10, %r1, 10;
	selp.b64 	%rd27, 40, 36, %p10;
	add.s64 	%rd28, %rd1, %rd27;
	ld.global.f32 	%f38, [%rd28];
	ld.global.f32 	%f39, [%rd10+36];
	fma.rn.f32 	%f40, %f38, %f39, %f37;
	setp.lt.u32 	%p11, %r1, 11;
	selp.b64 	%rd29, 44, 40, %p11;
	add.s64 	%rd30, %rd1, %rd29;
	ld.global.f32 	%f41, [%rd30];
	ld.global.f32 	%f42, [%rd10+40];
	fma.rn.f32 	%f43, %f41, %f42, %f40;
	setp.lt.u32 	%p12, %r1, 12;
	selp.b64 	%rd31, 48, 44, %p12;
	add.s64 	%rd32, %rd1, %rd31;
	ld.global.f32 	%f44, [%rd32];
	ld.global.f32 	%f45, [%rd10+44];
	fma.rn.f32 	%f46, %f44, %f45, %f43;
	setp.lt.u32 	%p13, %r1, 13;
	selp.b64 	%rd33, 52, 48, %p13;
	add.s64 	%rd34, %rd1, %rd33;
	ld.global.f32 	%f47, [%rd34];
	ld.global.f32 	%f48, [%rd10+48];
	fma.rn.f32 	%f49, %f47, %f48, %f46;
	setp.lt.u32 	%p14, %r1, 14;
	selp.b64 	%rd35, 56, 52, %p14;
	add.s64 	%rd36, %rd1, %rd35;
	ld.global.f32 	%f50, [%rd36];
	ld.global.f32 	%f51, [%rd10+52];
	fma.rn.f32 	%f52, %f50, %f51, %f49;
	setp.lt.u32 	%p15, %r1, 15;
	selp.b64 	%rd37, 60, 56, %p15;
	add.s64 	%rd38, %rd1, %rd37;
	ld.global.f32 	%f53, [%rd38];
	ld.global.f32 	%f54, [%rd10+56];
	fma.rn.f32 	%f1, %f53, %f54, %f52;
	cvt.rn.f32.u32 	%f2, %r1;
	setp.leu.f32 	%p16, %f10, %f2;
	mov.f32 	%f66, 0f00000000;
	@%p16 bra 	$L__BB0_4;
	setp.leu.f32 	%p17, %f1, 0f00000000;
	@%p17 bra 	$L__BB0_7;
	setp.leu.f32 	%p18, %f1, 0f41200000;
	mov.f32 	%f66, %f1;
	@%p18 bra 	$L__BB0_7;
	add.f32 	%f56, %f1, 0f3F800000;
	div.rn.f32 	%f57, %f1, %f56;
	mul.f32 	%f66, %f57, 0f41200000;
	bra.uni 	$L__BB0_7;
$L__BB0_4:
	mov.f32 	%f58, 0f00000000;
	sub.f32 	%f4, %f58, %f1;
	setp.geu.f32 	%p19, %f4, 0f00000000;
	@%p19 bra 	$L__BB0_7;
	setp.geu.f32 	%p20, %f4, 0fC1200000;
	mov.f32 	%f66, %f4;
	@%p20 bra 	$L__BB0_7;
	mov.f32 	%f59, 0f3F800000;
	sub.f32 	%f60, %f59, %f4;
	div.rn.f32 	%f61, %f4, %f60;
	mul.f32 	%f66, %f61, 0f41200000;
$L__BB0_7:
	cvta.to.global.u64 	%rd39, %rd3;
	mul.wide.u32 	%rd40, %r1, 4;
	add.s64 	%rd2, %rd39, %rd40;
	ld.global.f32 	%f7, [%rd2];
	setp.geu.f32 	%p21, %f7, 0f41C80000;
	@%p21 bra 	$L__BB0_10;
	setp.leu.f32 	%p22, %f10, %f2;
	cvt.f64.f32 	%fd3, %f66;
	cvt.f64.f32 	%fd4, %f7;
	mov.f64 	%fd5, 0d4039000000000000;
	sub.f64 	%fd6, %fd5, %fd4;
	mul.f64 	%fd7, %fd6, %fd3;
	div.rn.f64 	%fd8, %fd7, 0d4039000000000000;
	cvt.rn.f32.f64 	%f67, %fd8;
	cvt.f64.f32 	%fd9, %f67;
	neg.f64 	%fd10, %fd9;
	selp.f64 	%fd11, %fd9, %fd10, %p22;
	add.f64 	%fd12, %fd11, 0d4008000000000000;
	sub.f64 	%fd13, %fd4, %fd12;
	cvt.rn.f32.f64 	%f64, %fd13;
	st.global.f32 	[%rd2], %f64;
	setp.geu.f32 	%p23, %f64, 0f00000000;
	@%p23 bra 	$L__BB0_11;
	mov.b32 	%r4, 0;
	st.global.u32 	[%rd2], %r4;
	bra.uni 	$L__BB0_11;
$L__BB0_10:
	cvt.f64.f32 	%fd1, %f7;
	mul.f64 	%fd2, %fd1, 0d3FE3333333333333;
	cvt.rn.f32.f64 	%f63, %fd2;
	st.global.f32 	[%rd2], %f63;
	mov.f32 	%f67, 0f00000000;
$L__BB0_11:
	add.s64 	%rd42, %rd1, %rd40;
	st.global.f32 	[%rd42], %f67;
	ret;

}


// ===== COMPILED SASS (sm_100) =====

	.target	sm_100

	.elftype	@"ET_EXEC"


//--------------------- .note.nv.tkinfo           --------------------------
	.section	.note.nv.tkinfo,"",@"SHT_NOTE"
	.sectionflags	@"SHF_NOTE_NV_TKINFO"
	.tkinfo
        /*0018*/ 	.word	0x00000002
        /*0030*/ 	.string	""
        /*0030*/ 	.string	"ptxas"
        /*0030*/ 	.string	"Cuda compilation tools, release 13.0, V13.0.88"
        /*0030*/ 	.string	"Build cuda_13.0.r13.0/compiler.36424714_0"
        /*0030*/ 	.string	"-arch sm_100 -m 64 "



//--------------------- .note.nv.cuinfo           --------------------------
	.section	.note.nv.cuinfo,"",@"SHT_NOTE"
	.sectionflags	@"SHF_NOTE_NV_CUINFO"
        /*0018*/ 	.short	0x0002
        /*001a*/ 	.short	0x0064
        /*001c*/ 	.short	0x0082
	.zero		2


//--------------------- .nv.info                  --------------------------
	.section	.nv.info,"",@"SHT_CUDA_INFO"
	.align	4


	//----- nvinfo : EIATTR_REGCOUNT
	.align		4
        /*0000*/ 	.byte	0x04, 0x2f
        /*0002*/ 	.short	(.L_1 - .L_0)
	.align		4
.L_0:
        /*0004*/ 	.word	index@(_Z6NeuralPfS_S_f)
        /*0008*/ 	.word	0x00000020


	//----- nvinfo : EIATTR_FRAME_SIZE
	.align		4
.L_1:
        /*000c*/ 	.byte	0x04, 0x11
        /*000e*/ 	.short	(.L_3 - .L_2)
	.align		4
.L_2:
        /*0010*/ 	.word	index@($__internal_1_$__cuda_sm3x_div_rn_noftz_f32_slowpath)
        /*0014*/ 	.word	0x00000000


	//----- nvinfo : EIATTR_FRAME_SIZE
	.align		4
.L_3:
        /*0018*/ 	.byte	0x04, 0x11
        /*001a*/ 	.short	(.L_5 - .L_4)
	.align		4
.L_4:
        /*001c*/ 	.word	index@($__internal_0_$__cuda_sm20_div_rn_f64_full)
        /*0020*/ 	.word	0x00000000


	//----- nvinfo : EIATTR_FRAME_SIZE
	.align		4
.L_5:
        /*0024*/ 	.byte	0x04, 0x11
        /*0026*/ 	.short	(.L_7 - .L_6)
	.align		4
.L_6:
        /*0028*/ 	.word	index@(_Z6NeuralPfS_S_f)
        /*002c*/ 	.word	0x00000000


	//----- nvinfo : EIATTR_MIN_STACK_SIZE
	.align		4
.L_7:
        /*0030*/ 	.byte	0x04, 0x12
        /*0032*/ 	.short	(.L_9 - .L_8)
	.align		4
.L_8:
        /*0034*/ 	.word	index@(_Z6NeuralPfS_S_f)
        /*0038*/ 	.word	0x00000000
.L_9:


//--------------------- .nv.compat                --------------------------
	.section	.nv.compat,"",@"SHT_CUDA_COMPAT_INFO"
	.align	4
        /*0000*/ 	.byte	0x02, 0x09, 0x00, 0x00, 0x02, 0x02, 0x01, 0x00, 0x02, 0x05, 0x05, 0x00, 0x03, 0x07, 0x01, 0x01
        /*0010*/ 	.byte	0x02, 0x03, 0x00, 0x00, 0x02, 0x06, 0x01, 0x00, 0x04, 0x0b, 0x08, 0x00, 0x01, 0x00, 0x00, 0x00
        /*0020*/ 	.byte	0x00, 0x00, 0x00, 0x00


//--------------------- .nv.info._Z6NeuralPfS_S_f --------------------------
	.section	.nv.info._Z6NeuralPfS_S_f,"",@"SHT_CUDA_INFO"
	.sectionflags	@""
	.align	4


	//----- nvinfo : EIATTR_CUDA_API_VERSION
	.align		4
        /*0000*/ 	.byte	0x04, 0x37
        /*0002*/ 	.short	(.L_11 - .L_10)
.L_10:
        /*0004*/ 	.word	0x00000082


	//----- nvinfo : EIATTR_KPARAM_INFO
	.align		4
.L_11:
        /*0008*/ 	.byte	0x04, 0x17
        /*000a*/ 	.short	(.L_13 - .L_12)
.L_12:
        /*000c*/ 	.word	0x00000000
        /*0010*/ 	.short	0x0003
        /*0012*/ 	.short	0x0018
        /*0014*/ 	.byte	0x00, 0xf0, 0x11, 0x00


	//----- nvinfo : EIATTR_KPARAM_INFO
	.align		4
.L_13:
        /*0018*/ 	.byte	0x04, 0x17
        /*001a*/ 	.short	(.L_15 - .L_14)
.L_14:
        /*001c*/ 	.word	0x00000000
        /*0020*/ 	.short	0x0002
        /*0022*/ 	.short	0x0010
        /*0024*/ 	.byte	0x00, 0xf5, 0x21, 0x00


	//----- nvinfo : EIATTR_KPARAM_INFO
	.align		4
.L_15:
        /*0028*/ 	.byte	0x04, 0x17
        /*002a*/ 	.short	(.L_17 - .L_16)
.L_16:
        /*002c*/ 	.word	0x00000000
        /*0030*/ 	.short	0x0001
        /*0032*/ 	.short	0x0008
        /*0034*/ 	.byte	0x00, 0xf5, 0x21, 0x00


	//----- nvinfo : EIATTR_KPARAM_INFO
	.align		4
.L_17:
        /*0038*/ 	.byte	0x04, 0x17
        /*003a*/ 	.short	(.L_19 - .L_18)
.L_18:
        /*003c*/ 	.word	0x00000000
        /*0040*/ 	.short	0x0000
        /*0042*/ 	.short	0x0000
        /*0044*/ 	.byte	0x00, 0xf5, 0x21, 0x00


	//----- nvinfo : EIATTR_SPARSE_MMA_MASK
	.align		4
.L_19:
        /*0048*/ 	.byte	0x03, 0x50
        /*004a*/ 	.short	0x0000


	//----- nvinfo : EIATTR_MAXREG_COUNT
	.align		4
        /*004c*/ 	.byte	0x03, 0x1b
        /*004e*/ 	.short	0x00ff


	//----- nvinfo : EIATTR_MERCURY_ISA_VERSION
	.align		4
        /*0050*/ 	.byte	0x03, 0x5f
        /*0052*/ 	.short	0x0101


	//----- nvinfo : EIATTR_VRC_CTA_INIT_COUNT
	.align		4
        /*0054*/ 	.byte	0x02, 0x4a
	.zero		1
	.zero		1


	//----- nvinfo : EIATTR_EXIT_INSTR_OFFSETS
	.align		4
        /*0058*/ 	.byte	0x04, 0x1c
        /*005a*/ 	.short	(.L_21 - .L_20)


	//   ....[0]....
.L_20:
        /*005c*/ 	.word	0x00000e20


	//----- nvinfo : EIATTR_CRS_STACK_SIZE
	.align		4
.L_21:
        /*0060*/ 	.byte	0x04, 0x1e
        /*0062*/ 	.short	(.L_23 - .L_22)
.L_22:
        /*0064*/ 	.word	0x00000000


	//----- nvinfo : EIATTR_CBANK_PARAM_SIZE
	.align		4
.L_23:
        /*0068*/ 	.byte	0x03, 0x19
        /*006a*/ 	.short	0x001c


	//----- nvinfo : EIATTR_PARAM_CBANK
	.align		4
        /*006c*/ 	.byte	0x04, 0x0a
        /*006e*/ 	.short	(.L_25 - .L_24)
	.align		4
.L_24:
        /*0070*/ 	.word	index@(.nv.constant0._Z6NeuralPfS_S_f)
        /*0074*/ 	.short	0x0380
        /*0076*/ 	.short	0x001c


	//----- nvinfo : EIATTR_SW_WAR
	.align		4
.L_25:
        /*0078*/ 	.byte	0x04, 0x36
        /*007a*/ 	.short	(.L_27 - .L_26)
.L_26:
        /*007c*/ 	.word	0x00000008
.L_27:


//--------------------- .nv.callgraph             --------------------------
	.section	.nv.callgraph,"",@"SHT_CUDA_CALLGRAPH"
	.align	4
	.sectionentsize	8
	.align		4
        /*0000*/ 	.word	0x00000000
	.align		4
        /*0004*/ 	.word	0xffffffff
	.align		4
        /*0008*/ 	.word	0x00000000
	.align		4
        /*000c*/ 	.word	0xfffffffe
	.align		4
        /*0010*/ 	.word	0x00000000
	.align		4
        /*0014*/ 	.word	0xfffffffd
	.align		4
        /*0018*/ 	.word	0x00000000
	.align		4
        /*001c*/ 	.word	0xfffffffc


//--------------------- .text._Z6NeuralPfS_S_f    --------------------------
	.section	.text._Z6NeuralPfS_S_f,"ax",@progbits
	.align	128
        .global         _Z6NeuralPfS_S_f
        .type           _Z6NeuralPfS_S_f,@function
        .size           _Z6NeuralPfS_S_f,(.L_x_29 - _Z6NeuralPfS_S_f)
        .other          _Z6NeuralPfS_S_f,@"STO_CUDA_ENTRY STV_DEFAULT"
_Z6NeuralPfS_S_f:
.text._Z6NeuralPfS_S_f:
[----:B------:R-:W-:Y:S01]  /*0000*/  LDC R1, c[0x0][0x37c] ;  /* 0x0000df00ff017b82 */ /* 0x000fe20000000800 */
[----:B------:R-:W0:Y:S07]  /*0010*/  S2R R10, SR_TID.X ;  /* 0x00000000000a7919 */ /* 0x000e2e0000002100 */
[----:B------:R-:W1:Y:S01]  /*0020*/  LDC.64 R4, c[0x0][0x380] ;  /* 0x0000e000ff047b82 */ /* 0x000e620000000a00 */
[----:B------:R-:W2:Y:S01]  /*0030*/  LDCU.64 UR6, c[0x0][0x380] ;  /* 0x00007000ff0677ac */ /* 0x000ea20008000a00 */
[----:B------:R-:W-:Y:S01]  /*0040*/  IMAD.MOV.U32 R8, RZ, RZ, 0x8 ;  /* 0x00000008ff087424 */ /* 0x000fe200078e00ff */
[----:B------:R-:W3:Y:S05]  /*0050*/  LDCU.64 UR4, c[0x0][0x358] ;  /* 0x00006b00ff0477ac */ /* 0x000eea0008000a00 */
[----:B------:R-:W4:Y:S01]  /*0060*/  LDC.64 R2, c[0x0][0x388] ;  /* 0x0000e200ff027b82 */ /* 0x000f220000000a00 */
[----:B------:R-:W-:Y:S01]  /*0070*/  IMAD.MOV.U32 R12, RZ, RZ, 0x10 ;  /* 0x00000010ff0c7424 */ /* 0x000fe200078e00ff */
[----:B0-----:R-:W-:-:S04]  /*0080*/  ISETP.NE.AND P0, PT, R10, RZ, PT ;  /* 0x000000ff0a00720c */ /* 0x001fc80003f05270 */
[----:B------:R-:W-:Y:S02]  /*0090*/  SEL R7, RZ, 0x1, P0 ;  /* 0x00000001ff077807 */ /* 0x000fe40000000000 */
[----:B------:R-:W-:-:S03]  /*00a0*/  ISETP.GE.U32.AND P0, PT, R10, 0x2, PT ;  /* 0x000000020a00780c */ /* 0x000fc60003f06070 */
[----:B-1----:R-:W-:Y:S01]  /*00b0*/  IMAD.WIDE.U32 R4, R7, 0x4, R4 ;  /* 0x0000000407047825 */ /* 0x002fe200078e0004 */
[----:B------:R-:W-:Y:S02]  /*00c0*/  SEL R6, R8, 0x4, !P0 ;  /* 0x0000000408067807 */ /* 0x000fe40004000000 */
[C---:B------:R-:W-:Y:S01]  /*00d0*/  ISETP.GE.U32.AND P0, PT, R10.reuse, 0x3, PT ;  /* 0x000000030a00780c */ /* 0x040fe20003f06070 */
[----:B------:R-:W-:Y:S01]  /*00e0*/  IMAD R7, R10, 0xf, RZ ;  /* 0x0000000f0a077824 */ /* 0x000fe200078e02ff */
[----:B--2---:R-:W-:Y:S01]  /*00f0*/  IADD3 R6, P1, PT, R6, UR6, RZ ;  /* 0x0000000606067c10 */ /* 0x004fe2000ff3e0ff */
[----:B---3--:R0:W2:Y:S01]  /*0100*/  LDG.E R0, desc[UR4][R4.64] ;  /* 0x0000000404007981 */ /* 0x0080a2000c1e1900 */
[----:B------:R-:W-:Y:S01]  /*0110*/  SEL R8, R8, 0xc, P0 ;  /* 0x0000000c08087807 */ /* 0x000fe20000000000 */
[----:B----4-:R-:W-:Y:S01]  /*0120*/  IMAD.WIDE.U32 R2, R7, 0x4, R2 ;  /* 0x0000000407027825 */ /* 0x010fe200078e0002 */
[----:B------:R-:W-:-:S03]  /*0130*/  ISETP.GE.U32.AND P0, PT, R10, 0x4, PT ;  /* 0x000000040a00780c */ /* 0x000fc60003f06070 */
[----:B------:R-:W-:Y:S01]  /*0140*/  IMAD.X R7, RZ, RZ, UR7, P1 ;  /* 0x00000007ff077e24 */ /* 0x000fe200088e06ff */
[----:B------:R-:W2:Y:S01]  /*0150*/  LDG.E R25, desc[UR4][R2.64] ;  /* 0x0000000402197981 */ /* 0x000ea2000c1e1900 */
[----:B------:R-:W-:Y:S02]  /*0160*/  IADD3 R8, P1, PT, R8, UR6, RZ ;  /* 0x0000000608087c10 */ /* 0x000fe4000ff3e0ff */
[----:B------:R-:W-:Y:S01]  /*0170*/  SEL R11, R12, 0xc, !P0 ;  /* 0x0000000c0c0b7807 */ /* 0x000fe20004000000 */
[----:B------:R1:W3:Y:S02]  /*0180*/  LDG.E R24, desc[UR4][R6.64] ;  /* 0x0000000406187981 */ /* 0x0002e4000c1e1900 */
[----:B------:R-:W-:Y:S01]  /*0190*/  IMAD.X R9, RZ, RZ, UR7, P1 ;  /* 0x00000007ff097e24 */ /* 0x000fe200088e06ff */
[----:B0-----:R-:W-:Y:S01]  /*01a0*/  IADD3 R4, P0, PT, R11, UR6, RZ ;  /* 0x000000060b047c10 */ /* 0x001fe2000ff1e0ff */
[----:B------:R-:W3:Y:S04]  /*01b0*/  LDG.E R21, desc[UR4][R2.64+0x4] ;  /* 0x0000040402157981 */ /* 0x000ee8000c1e1900 */
[----:B------:R-:W-:Y:S01]  /*01c0*/  IMAD.X R5, RZ, RZ, UR7, P0 ;  /* 0x00000007ff057e24 */ /* 0x000fe200080e06ff */
[----:B------:R0:W4:Y:S04]  /*01d0*/  LDG.E R23, desc[UR4][R8.64] ;  /* 0x0000000408177981 */ /* 0x000128000c1e1900 */
[----:B------:R-:W4:Y:S04]  /*01e0*/  LDG.E R20, desc[UR4][R2.64+0x8] ;  /* 0x0000080402147981 */ /* 0x000f28000c1e1900 */
[----:B------:R5:W4:Y:S04]  /*01f0*/  LDG.E R18, desc[UR4][R4.64] ;  /* 0x0000000404127981 */ /* 0x000b28000c1e1900 */
[----:B------:R-:W4:Y:S01]  /*0200*/  LDG.E R19, desc[UR4][R2.64+0xc] ;  /* 0x00000c0402137981 */ /* 0x000f22000c1e1900 */
[C---:B------:R-:W-:Y:S01]  /*0210*/  ISETP.GE.U32.AND P0, PT, R10.reuse, 0x5, PT ;  /* 0x000000050a00780c */ /* 0x040fe20003f06070 */
[----:B------:R-:W-:Y:S01]  /*0220*/  IMAD.MOV.U32 R11, RZ, RZ, 0x18 ;  /* 0x00000018ff0b7424 */ /* 0x000fe200078e00ff */
[----:B------:R-:W-:Y:S01]  /*0230*/  ISETP.GE.U32.AND P1, PT, R10, 0x6, PT ;  /* 0x000000060a00780c */ /* 0x000fe20003f26070 */
[----:B------:R-:W-:Y:S01]  /*0240*/  IMAD.MOV.U32 R13, RZ, RZ, 0x28 ;  /* 0x00000028ff0d7424 */ /* 0x000fe200078e00ff */
[----:B-1----:R-:W-:Y:S01]  /*0250*/  SEL R7, R12, 0x14, P0 ;  /* 0x000000140c077807 */ /* 0x002fe20000000000 */
[----:B------:R-:W-:Y:S01]  /*0260*/  IMAD.MOV.U32 R22, RZ, RZ, 0x30 ;  /* 0x00000030ff167424 */ /* 0x000fe200078e00ff */
[----:B------:R-:W-:Y:S01]  /*0270*/  ISETP.GE.U32.AND P0, PT, R10, 0x7, PT ;  /* 0x000000070a00780c */ /* 0x000fe20003f06070 */
[----:B------:R-:W4:Y:S01]  /*0280*/  LDG.E R26, desc[UR4][R2.64+0x10] ;  /* 0x00001004021a7981 */ /* 0x000f22000c1e1900 */
[----:B------:R-:W-:-:S02]  /*0290*/  SEL R6, R11, 0x14, !P1 ;  /* 0x000000140b067807 */ /* 0x000fc40004800000 */
[----:B0-----:R-:W-:Y:S01]  /*02a0*/  IADD3 R8, P1, PT, R7, UR6, RZ ;  /* 0x0000000607087c10 */ /* 0x001fe2000ff3e0ff */
[----:B------:R-:W4:Y:S01]  /*02b0*/  LDG.E R28, desc[UR4][R2.64+0x34] ;  /* 0x00003404021c7981 */ /* 0x000f22000c1e1900 */
[----:B------:R-:W-:Y:S02]  /*02c0*/  SEL R7, R11, 0x1c, P0 ;  /* 0x0000001c0b077807 */ /* 0x000fe40000000000 */
[----:B------:R-:W-:Y:S01]  /*02d0*/  IADD3 R6, P0, PT, R6, UR6, RZ ;  /* 0x0000000606067c10 */ /* 0x000fe2000ff1e0ff */
[----:B------:R-:W-:Y:S01]  /*02e0*/  IMAD.X R9, RZ, RZ, UR7, P1 ;  /* 0x00000007ff097e24 */ /* 0x000fe200088e06ff */
[----:B-----5:R-:W-:Y:S01]  /*02f0*/  IADD3 R4, P1, PT, R7, UR6, RZ ;  /* 0x0000000607047c10 */ /* 0x020fe2000ff3e0ff */
[----:B------:R-:W-:Y:S01]  /*0300*/  IMAD.MOV.U32 R12, RZ, RZ, 0x20 ;  /* 0x00000020ff0c7424 */ /* 0x000fe200078e00ff */
[----:B------:R-:W5:Y:S01]  /*0310*/  LDG.E R29, desc[UR4][R2.64+0x38] ;  /* 0x00003804021d7981 */ /* 0x000f62000c1e1900 */
[----:B------:R-:W-:Y:S01]  /*0320*/  IMAD.X R7, RZ, RZ, UR7, P0 ;  /* 0x00000007ff077e24 */ /* 0x000fe200080e06ff */
[C---:B------:R-:W-:Y:S01]  /*0330*/  ISETP.GE.U32.AND P0, PT, R10.reuse, 0x8, PT ;  /* 0x000000080a00780c */ /* 0x040fe20003f06070 */
[----:B------:R-:W-:Y:S01]  /*0340*/  IMAD.X R5, RZ, RZ, UR7, P1 ;  /* 0x00000007ff057e24 */ /* 0x000fe200088e06ff */
[----:B------:R-:W-:Y:S01]  /*0350*/  ISETP.GE.U32.AND P1, PT, R10, 0x9, PT ;  /* 0x000000090a00780c */ /* 0x000fe20003f26070 */
[----:B------:R0:W5:Y:S01]  /*0360*/  LDG.E R11, desc[UR4][R8.64] ;  /* 0x00000004080b7981 */ /* 0x000162000c1e1900 */
[----:B------:R-:W-:-:S02]  /*0370*/  SEL R14, R12, 0x1c, !P0 ;  /* 0x0000001c0c0e7807 */ /* 0x000fc40004000000 */
[----:B------:R-:W-:Y:S01]  /*0380*/  ISETP.GE.U32.AND P0, PT, R10, 0xa, PT ;  /* 0x0000000a0a00780c */ /* 0x000fe20003f06070 */
[----:B------:R1:W5:Y:S01]  /*0390*/  LDG.E R17, desc[UR4][R6.64] ;  /* 0x0000000406117981 */ /* 0x000362000c1e1900 */
[----:B------:R-:W-:-:S03]  /*03a0*/  IADD3 R14, P2, PT, R14, UR6, RZ ;  /* 0x000000060e0e7c10 */ /* 0x000fc6000ff5e0ff */
[----:B------:R1:W5:Y:S01]  /*03b0*/  LDG.E R16, desc[UR4][R4.64] ;  /* 0x0000000404107981 */ /* 0x000362000c1e1900 */
[----:B0-----:R-:W-:Y:S01]  /*03c0*/  SEL R8, R12, 0x24, P1 ;  /* 0x000000240c087807 */ /* 0x001fe20000800000 */
[----:B------:R-:W-:Y:S01]  /*03d0*/  IMAD.X R15, RZ, RZ, UR7, P2 ;  /* 0x00000007ff0f7e24 */ /* 0x000fe200090e06ff */
[----:B------:R-:W-:Y:S02]  /*03e0*/  ISETP.GE.U32.AND P1, PT, R10, 0xb, PT ;  /* 0x0000000b0a00780c */ /* 0x000fe40003f26070 */
[C---:B-1----:R-:W-:Y:S02]  /*03f0*/  SEL R7, R13.reuse, 0x24, !P0 ;  /* 0x000000240d077807 */ /* 0x042fe40004000000 */
[----:B------:R-:W-:Y:S01]  /*0400*/  IADD3 R6, P0, PT, R8, UR6, RZ ;  /* 0x0000000608067c10 */ /* 0x000fe2000ff1e0ff */
[----:B------:R-:W5:Y:S01]  /*0410*/  LDG.E R14, desc[UR4][R14.64] ;  /* 0x000000040e0e7981 */ /* 0x000f62000c1e1900 */
[----:B------:R-:W-:Y:S02]  /*0420*/  ISETP.GE.U32.AND P2, PT, R10, 0xc, PT ;  /* 0x0000000c0a00780c */ /* 0x000fe40003f46070 */
[----:B------:R-:W-:-:S02]  /*0430*/  SEL R8, R13, 0x2c, P1 ;  /* 0x0000002c0d087807 */ /* 0x000fc40000800000 */
[----:B------:R-:W-:Y:S01]  /*0440*/  IADD3 R4, P1, PT, R7, UR6, RZ ;  /* 0x0000000607047c10 */ /* 0x000fe2000ff3e0ff */
[----:B------:R-:W-:Y:S01]  /*0450*/  IMAD.X R7, RZ, RZ, UR7, P0 ;  /* 0x00000007ff077e24 */ /* 0x000fe200080e06ff */
[----:B------:R-:W-:-:S03]  /*0460*/  SEL R12, R22, 0x2c, !P2 ;  /* 0x0000002c160c7807 */ /* 0x000fc60005000000 */
[----:B------:R-:W-:Y:S01]  /*0470*/  IMAD.X R5, RZ, RZ, UR7, P1 ;  /* 0x00000007ff057e24 */ /* 0x000fe200088e06ff */
[----:B------:R-:W-:Y:S01]  /*0480*/  IADD3 R12, P1, PT, R12, UR6, RZ ;  /* 0x000000060c0c7c10 */ /* 0x000fe2000ff3e0ff */
[----:B------:R-:W5:Y:S01]  /*0490*/  LDG.E R6, desc[UR4][R6.64] ;  /* 0x0000000406067981 */ /* 0x000f62000c1e1900 */
[----:B------:R-:W-:-:S03]  /*04a0*/  IADD3 R8, P0, PT, R8, UR6, RZ ;  /* 0x0000000608087c10 */ /* 0x000fc6000ff1e0ff */
[----:B------:R-:W-:Y:S01]  /*04b0*/  IMAD.X R13, RZ, RZ, UR7, P1 ;  /* 0x00000007ff0d7e24 */ /* 0x000fe200088e06ff */
[----:B------:R-:W-:Y:S01]  /*04c0*/  ISETP.GE.U32.AND P1, PT, R10, 0xd, PT ;  /* 0x0000000d0a00780c */ /* 0x000fe20003f26070 */
[----:B------:R-:W5:Y:S04]  /*04d0*/  LDG.E R4, desc[UR4][R4.64] ;  /* 0x0000000404047981 */ /* 0x000f68000c1e1900 */
[----:B------:R-:W5:Y:S01]  /*04e0*/  LDG.E R7, desc[UR4][R2.64+0x18] ;  /* 0x0000180402077981 */ /* 0x000f62000c1e1900 */
[----:B------:R-:W-:Y:S01]  /*04f0*/  IMAD.X R9, RZ, RZ, UR7, P0 ;  /* 0x00000007ff097e24 */ /* 0x000fe200080e06ff */
[----:B------:R-:W-:Y:S02]  /*0500*/  SEL R22, R22, 0x34, P1 ;  /* 0x0000003416167807 */ /* 0x000fe40000800000 */
[C---:B------:R-:W-:Y:S01]  /*0510*/  ISETP.GE.U32.AND P0, PT, R10.reuse, 0xf, PT ;  /* 0x0000000f0a00780c */ /* 0x040fe20003f06070 */
[----:B------:R0:W5:Y:S04]  /*0520*/  LDG.E R15, desc[UR4][R12.64] ;  /* 0x000000040c0f7981 */ /* 0x000168000c1e1900 */
[----:B------:R-:W5:Y:S01]  /*0530*/  LDG.E R5, desc[UR4][R2.64+0x1c] ;  /* 0x00001c0402057981 */ /* 0x000f62000c1e1900 */
[----:B------:R-:W-:-:S03]  /*0540*/  ISETP.GE.U32.AND P2, PT, R10, 0xe, PT ;  /* 0x0000000e0a00780c */ /* 0x000fc60003f46070 */
[----:B------:R4:W5:Y:S01]  /*0550*/  LDG.E R27, desc[UR4][R8.64] ;  /* 0x00000004081b7981 */ /* 0x000962000c1e1900 */
[----:B0-----:R-:W-:-:S05]  /*0560*/  IADD3 R12, P1, PT, R22, UR6, RZ ;  /* 0x00000006160c7c10 */ /* 0x001fca000ff3e0ff */
[----:B------:R-:W-:-:S05]  /*0570*/  IMAD.X R13, RZ, RZ, UR7, P1 ;  /* 0x00000007ff0d7e24 */ /* 0x000fca00088e06ff */
[----:B------:R-:W5:Y:S01]  /*0580*/  LDG.E R12, desc[UR4][R12.64] ;  /* 0x000000040c0c7981 */ /* 0x000f62000c1e1900 */
[----:B--2---:R-:W-:-:S03]  /*0590*/  FFMA R25, R0, R25, RZ ;  /* 0x0000001900197223 */ /* 0x004fc600000000ff */
[----:B------:R-:W2:Y:S01]  /*05a0*/  LDG.E R0, desc[UR4][R2.64+0x14] ;  /* 0x0000140402007981 */ /* 0x000ea2000c1e1900 */
[----:B---3--:R-:W-:Y:S01]  /*05b0*/  FFMA R24, R24, R21, R25 ;  /* 0x0000001518187223 */ /* 0x008fe20000000019 */
[----:B------:R-:W-:Y:S02]  /*05c0*/  IMAD.MOV.U32 R25, RZ, RZ, 0x38 ;  /* 0x00000038ff197424 */ /* 0x000fe400078e00ff */
[----:B------:R-:W3:Y:S03]  /*05d0*/  LDG.E R21, desc[UR4][R2.64+0x20] ;  /* 0x0000200402157981 */ /* 0x000ee6000c1e1900 */
[----:B------:R-:W-:Y:S01]  /*05e0*/  SEL R22, R25, 0x3c, P0 ;  /* 0x0000003c19167807 */ /* 0x000fe20000000000 */
[----:B----4-:R-:W-:Y:S01]  /*05f0*/  FFMA R9, R23, R20, R24 ;  /* 0x0000001417097223 */ /* 0x010fe20000000018 */
[----:B------:R-:W-:Y:S01]  /*0600*/  SEL R8, R25, 0x34, !P2 ;  /* 0x0000003419087807 */ /* 0x000fe20005000000 */
[----:B------:R-:W4:Y:S03]  /*0610*/  LDG.E R23, desc[UR4][R2.64+0x24] ;  /* 0x0000240402177981 */ /* 0x000f26000c1e1900 */
[----:B------:R-:W-:Y:S01]  /*0620*/  IADD3 R8, P0, PT, R8, UR6, RZ ;  /* 0x0000000608087c10 */ /* 0x000fe2000ff1e0ff */
[----:B------:R-:W4:Y:S01]  /*0630*/  LDG.E R24, desc[UR4][R2.64+0x2c] ;  /* 0x00002c0402187981 */ /* 0x000f22000c1e1900 */
[----:B------:R-:W-:Y:S01]  /*0640*/  FFMA R20, R18, R19, R9 ;  /* 0x0000001312147223 */ /* 0x000fe20000000009 */
[----:B------:R-:W-:-:S02]  /*0650*/  IADD3 R18, P1, PT, R22, UR6, RZ ;  /* 0x0000000616127c10 */ /* 0x000fc4000ff3e0ff */
[----:B------:R-:W-:Y:S01]  /*0660*/  IMAD.X R9, RZ, RZ, UR7, P0 ;  /* 0x00000007ff097e24 */ /* 0x000fe200080e06ff */
[----:B------:R-:W4:Y:S01]  /*0670*/  LDG.E R22, desc[UR4][R2.64+0x28] ;  /* 0x0000280402167981 */ /* 0x000f22000c1e1900 */
[----:B------:R-:W0:Y:S03]  /*0680*/  LDCU UR6, c[0x0][0x398] ;  /* 0x00007300ff0677ac */ /* 0x000e260008000800 */
[----:B------:R-:W4:Y:S01]  /*0690*/  LDG.E R25, desc[UR4][R2.64+0x30] ;  /* 0x0000300402197981 */ /* 0x000f22000c1e1900 */
[----:B------:R-:W-:-:S03]  /*06a0*/  IMAD.X R19, RZ, RZ, UR7, P1 ;  /* 0x00000007ff137e24 */ /* 0x000fc600088e06ff */
[----:B------:R1:W4:Y:S04]  /*06b0*/  LDG.E R9, desc[UR4][R8.64] ;  /* 0x0000000408097981 */ /* 0x000328000c1e1900 */
[----:B------:R-:W4:Y:S01]  /*06c0*/  LDG.E R18, desc[UR4][R18.64] ;  /* 0x0000000412127981 */ /* 0x000f22000c1e1900 */
[----:B-----5:R-:W-:Y:S01]  /*06d0*/  FFMA R20, R11, R26, R20 ;  /* 0x0000001a0b147223 */ /* 0x020fe20000000014 */
[----:B-1----:R-:W-:-:S04]  /*06e0*/  I2FP.F32.U32 R8, R10 ;  /* 0x0000000a00087245 */ /* 0x002fc80000201000 */
[----:B0-----:R-:W-:Y:S01]  /*06f0*/  FSETP.GEU.AND P0, PT, R8, UR6, PT ;  /* 0x0000000608007c0b */ /* 0x001fe2000bf0e000 */
[----:B------:R-:W-:Y:S01]  /*0700*/  BSSY.RECONVERGENT B0, `(.L_x_0) ;  /* 0x0000037000007945 */ /* 0x000fe20003800200 */
[----:B------:R-:W-:Y:S02]  /*0710*/  IMAD.MOV.U32 R11, RZ, RZ, RZ ;  /* 0x000000ffff0b7224 */ /* 0x000fe400078e00ff */
[----:B--2---:R-:W-:-:S04]  /*0720*/  FFMA R17, R17, R0, R20 ;  /* 0x0000000011117223 */ /* 0x004fc80000000014 */
[----:B------:R-:W-:-:S04]  /*0730*/  FFMA R7, R16, R7, R17 ;  /* 0x0000000710077223 */ /* 0x000fc80000000011 */
[----:B------:R-:W-:-:S04]  /*0740*/  FFMA R5, R14, R5, R7 ;  /* 0x000000050e057223 */ /* 0x000fc80000000007 */
[----:B---3--:R-:W-:-:S04]  /*0750*/  FFMA R5, R6, R21, R5 ;  /* 0x0000001506057223 */ /* 0x008fc80000000005 */
[----:B----4-:R-:W-:-:S04]  /*0760*/  FFMA R4, R4, R23, R5 ;  /* 0x0000001704047223 */ /* 0x010fc80000000005 */
[----:B------:R-:W-:-:S04]  /*0770*/  FFMA R4, R27, R22, R4 ;  /* 0x000000161b047223 */ /* 0x000fc80000000004 */
[----:B------:R-:W-:-:S04]  /*0780*/  FFMA R15, R15, R24, R4 ;  /* 0x000000180f0f7223 */ /* 0x000fc80000000004 */
[----:B------:R-:W-:-:S04]  /*0790*/  FFMA R12, R12, R25, R15 ;  /* 0x000000190c0c7223 */ /* 0x000fc8000000000f */
[----:B------:R-:W-:-:S04]  /*07a0*/  FFMA R9, R9, R28, R12 ;  /* 0x0000001c09097223 */ /* 0x000fc8000000000c */
[----:B------:R-:W-:Y:S01]  /*07b0*/  FFMA R0, R18, R29, R9 ;  /* 0x0000001d12007223 */ /* 0x000fe20000000009 */
[----:B------:R-:W-:Y:S06]  /*07c0*/  @P0 BRA `(.L_x_1) ;  /* 0x0000000000540947 */ /* 0x000fec0003800000 */
[----:B------:R-:W-:-:S13]  /*07d0*/  FSETP.GT.AND P0, PT, R0, RZ, PT ;  /* 0x000000ff0000720b */ /* 0x000fda0003f04000 */
[----:B------:R-:W-:Y:S05]  /*07e0*/  @!P0 BRA `(.L_x_2) ;  /* 0x0000000000a08947 */ /* 0x000fea0003800000 */
[----:B------:R-:W-:Y:S01]  /*07f0*/  FSETP.GT.AND P0, PT, R0, 10, PT ;  /* 0x412000000000780b */ /* 0x000fe20003f04000 */
[----:B------:R-:W-:-:S12]  /*0800*/  IMAD.MOV.U32 R11, RZ, RZ, R0 ;  /* 0x000000ffff0b7224 */ /* 0x000fd800078e0000 */
[----:B------:R-:W-:Y:S05]  /*0810*/  @!P0 BRA `(.L_x_2) ;  /* 0x0000000000948947 */ /* 0x000fea0003800000 */
[----:B------:R-:W-:Y:S01]  /*0820*/  FADD R3, R0, 1 ;  /* 0x3f80000000037421 */ /* 0x000fe20000000000 */
[----:B------:R-:W-:Y:S03]  /*0830*/  BSSY.RECONVERGENT B1, `(.L_x_3) ;  /* 0x000000c000017945 */ /* 0x000fe60003800200 */
[----:B------:R-:W0:Y:S08]  /*0840*/  MUFU.RCP R2, R3 ;  /* 0x0000000300027308 */ /* 0x000e300000001000 */
[----:B------:R-:W1:Y:S01]  /*0850*/  FCHK P0, R0, R3 ;  /* 0x0000000300007302 */ /* 0x000e620000000000 */
[----:B0-----:R-:W-:-:S04]  /*0860*/  FFMA R5, -R3, R2, 1 ;  /* 0x3f80000003057423 */ /* 0x001fc80000000102 */
[----:B------:R-:W-:-:S04]  /*0870*/  FFMA R5, R2, R5, R2 ;  /* 0x0000000502057223 */ /* 0x000fc80000000002 */
[----:B------:R-:W-:-:S04]  /*0880*/  FFMA R2, R0, R5, RZ ;  /* 0x0000000500027223 */ /* 0x000fc800000000ff */
[----:B------:R-:W-:-:S04]  /*0890*/  FFMA R4, -R3, R2, R0 ;  /* 0x0000000203047223 */ /* 0x000fc80000000100 */
[----:B------:R-:W-:Y:S01]  /*08a0*/  FFMA R2, R5, R4, R2 ;  /* 0x0000000405027223 */ /* 0x000fe20000000002 */
[----:B-1----:R-:W-:Y:S06]  /*08b0*/  @!P0 BRA `(.L_x_4) ;  /* 0x00000000000c8947 */ /* 0x002fec0003800000 */
[----:B------:R-:W-:-:S07]  /*08c0*/  MOV R2, 0x8e0 ;  /* 0x000008e000027802 */ /* 0x000fce0000000f00 */
[----:B------:R-:W-:Y:S05]  /*08d0*/  CALL.REL.NOINC `($__internal_1_$__cuda_sm3x_div_rn_noftz_f32_slowpath) ;  /* 0x0000000800987944 */ /* 0x000fea0003c00000 */
[----:B------:R-:W-:-:S07]  /*08e0*/  IMAD.MOV.U32 R2, RZ, RZ, R0 ;  /* 0x000000ffff027224 */ /* 0x000fce00078e0000 */
.L_x_4:
[----:B------:R-:W-:Y:S05]  /*08f0*/  BSYNC.RECONVERGENT B1 ;  /* 0x0000000000017941 */ /* 0x000fea0003800200 */
.L_x_3:
[----:B------:R-:W-:Y:S01]  /*0900*/  FMUL R11, R2, 10 ;  /* 0x41200000020b7820 */ /* 0x000fe20000400000 */
[----:B------:R-:W-:Y:S06]  /*0910*/  BRA `(.L_x_2) ;  /* 0x0000000000547947 */ /* 0x000fec0003800000 */
.L_x_1:
[----:B------:R-:W-:Y:S01]  /*0920*/  FSETP.GEU.AND P0, PT, -R0, RZ, PT ;  /* 0x000000ff0000720b */ /* 0x000fe20003f0e100 */
[----:B------:R-:W-:-:S12]  /*0930*/  FADD R0, RZ, -R0 ;  /* 0x80000000ff007221 */ /* 0x000fd80000000000 */
[----:B------:R-:W-:Y:S05]  /*0940*/  @P0 BRA `(.L_x_2) ;  /* 0x0000000000480947 */ /* 0x000fea0003800000 */
[----:B------:R-:W-:Y:S01]  /*0950*/  FSETP.GEU.AND P0, PT, R0, -10, PT ;  /* 0xc12000000000780b */ /* 0x000fe20003f0e000 */
[----:B------:R-:W-:-:S12]  /*0960*/  IMAD.MOV.U32 R11, RZ, RZ, R0 ;  /* 0x000000ffff0b7224 */ /* 0x000fd800078e0000 */
[----:B------:R-:W-:Y:S05]  /*0970*/  @P0 BRA `(.L_x_2) ;  /* 0x00000000003c0947 */ /* 0x000fea0003800000 */
[----:B------:R-:W-:Y:S01]  /*0980*/  FADD R3, -R0, 1 ;  /* 0x3f80000000037421 */ /* 0x000fe20000000100 */
        /* <DEDUP_REMOVED lines=12> */
.L_x_6:
[----:B------:R-:W-:Y:S05]  /*0a50*/  BSYNC.RECONVERGENT B1 ;  /* 0x0000000000017941 */ /* 0x000fea0003800200 */
.L_x_5:
[----:B------:R-:W-:-:S07]  /*0a60*/  FMUL R11, R2, 10 ;  /* 0x41200000020b7820 */ /* 0x000fce0000400000 */
.L_x_2:
[----:B------:R-:W-:Y:S05]  /*0a70*/  BSYNC.RECONVERGENT B0 ;  /* 0x0000000000007941 */ /* 0x000fea0003800200 */
.L_x_0:
[----:B------:R-:W0:Y:S02]  /*0a80*/  LDC.64 R4, c[0x0][0x390] ;  /* 0x0000e400ff047b82 */ /* 0x000e240000000a00 */
[----:B0-----:R-:W-:-:S05]  /*0a90*/  IMAD.WIDE.U32 R4, R10, 0x4, R4 ;  /* 0x000000040a047825 */ /* 0x001fca00078e0004 */
[----:B------:R-:W2:Y:S01]  /*0aa0*/  LDG.E R6, desc[UR4][R4.64] ;  /* 0x0000000404067981 */ /* 0x000ea2000c1e1900 */
[----:B------:R-:W-:Y:S01]  /*0ab0*/  BSSY.RECONVERGENT B0, `(.L_x_7) ;  /* 0x0000033000007945 */ /* 0x000fe20003800200 */
[----:B--2---:R-:W-:-:S13]  /*0ac0*/  FSETP.GEU.AND P0, PT, R6, 25, PT ;  /* 0x41c800000600780b */ /* 0x004fda0003f0e000 */
[----:B------:R-:W-:Y:S05]  /*0ad0*/  @P0 BRA `(.L_x_8) ;  /* 0x0000000000a40947 */ /* 0x000fea0003800000 */
[----:B------:R-:W0:Y:S01]  /*0ae0*/  MUFU.RCP64H R3, 25 ;  /* 0x4039000000037908 */ /* 0x000e220000001800 */
[----:B------:R-:W-:Y:S01]  /*0af0*/  IMAD.MOV.U32 R16, RZ, RZ, 0x0 ;  /* 0x00000000ff107424 */ /* 0x000fe200078e00ff */
[----:B------:R-:W1:Y:S01]  /*0b00*/  LDCU UR6, c[0x0][0x398] ;  /* 0x00007300ff0677ac */ /* 0x000e620008000800 */
[----:B------:R-:W-:Y:S01]  /*0b10*/  IMAD.MOV.U32 R17, RZ, RZ, 0x40390000 ;  /* 0x40390000ff117424 */ /* 0x000fe200078e00ff */
[----:B------:R-:W-:Y:S01]  /*0b20*/  BSSY.RECONVERGENT B1, `(.L_x_9) ;  /* 0x0000017000017945 */ /* 0x000fe20003800200 */
[----:B------:R-:W-:-:S03]  /*0b30*/  IMAD.MOV.U32 R2, RZ, RZ, 0x1 ;  /* 0x00000001ff027424 */ /* 0x000fc600078e00ff */
[----:B------:R-:W2:Y:S03]  /*0b40*/  F2F.F64.F32 R6, R6 ;  /* 0x0000000600067310 */ /* 0x000ea60000201800 */
[----:B0-----:R-:W-:Y:S01]  /*0b50*/  DFMA R12, R2, -R16, 1 ;  /* 0x3ff00000020c742b */ /* 0x001fe20000000810 */
[----:B-1----:R-:W-:-:S07]  /*0b60*/  FSETP.GEU.AND P1, PT, R8, UR6, PT ;  /* 0x0000000608007c0b */ /* 0x002fce000bf2e000 */
[----:B------:R-:W-:Y:S02]  /*0b70*/  DFMA R14, R12, R12, R12 ;  /* 0x0000000c0c0e722b */ /* 0x000fe4000000000c */
[----:B------:R-:W0:Y:S06]  /*0b80*/  F2F.F64.F32 R12, R11 ;  /* 0x0000000b000c7310 */ /* 0x000e2c0000201800 */
[----:B------:R-:W-:Y:S02]  /*0b90*/  DFMA R14, R2, R14, R2 ;  /* 0x0000000e020e722b */ /* 0x000fe40000000002 */
[----:B--2---:R-:W-:-:S06]  /*0ba0*/  DADD R2, -R6, 25 ;  /* 0x4039000006027429 */ /* 0x004fcc0000000100 */
[----:B------:R-:W-:Y:S02]  /*0bb0*/  DFMA R16, R14, -R16, 1 ;  /* 0x3ff000000e10742b */ /* 0x000fe40000000810 */
[----:B0-----:R-:W-:-:S06]  /*0bc0*/  DMUL R12, R12, R2 ;  /* 0x000000020c0c7228 */ /* 0x001fcc0000000000 */
[----:B------:R-:W-:-:S04]  /*0bd0*/  DFMA R16, R14, R16, R14 ;  /* 0x000000100e10722b */ /* 0x000fc8000000000e */
[----:B------:R-:W-:-:S04]  /*0be0*/  FSETP.GEU.AND P2, PT, |R13|, 6.5827683646048100446e-37, PT ;  /* 0x036000000d00780b */ /* 0x000fc80003f4e200 */
[----:B------:R-:W-:-:S08]  /*0bf0*/  DMUL R2, R12, R16 ;  /* 0x000000100c027228 */ /* 0x000fd00000000000 */
[----:B------:R-:W-:-:S08]  /*0c00*/  DFMA R14, R2, -25, R12 ;  /* 0xc0390000020e782b */ /* 0x000fd0000000000c */
[----:B------:R-:W-:-:S10]  /*0c10*/  DFMA R2, R16, R14, R2 ;  /* 0x0000000e1002722b */ /* 0x000fd40000000002 */
[----:B------:R-:W-:-:S05]  /*0c20*/  FFMA R0, RZ, 2.890625, R3 ;  /* 0x40390000ff007823 */ /* 0x000fca0000000003 */
[----:B------:R-:W-:-:S13]  /*0c30*/  FSETP.GT.AND P0, PT, |R0|, 1.469367938527859385e-39, PT ;  /* 0x001000000000780b */ /* 0x000fda0003f04200 */
[----:B------:R-:W-:Y:S05]  /*0c40*/  @P0 BRA P2, `(.L_x_10) ;  /* 0x0000000000100947 */ /* 0x000fea0001000000 */
[----:B------:R-:W-:-:S07]  /*0c50*/  MOV R0, 0xc70 ;  /* 0x00000c7000007802 */ /* 0x000fce0000000f00 */
[----:B------:R-:W-:Y:S05]  /*0c60*/  CALL.REL.NOINC `($__internal_0_$__cuda_sm20_div_rn_f64_full) ;  /* 0x0000000000707944 */ /* 0x000fea0003c00000 */
[----:B------:R-:W-:Y:S02]  /*0c70*/  IMAD.MOV.U32 R2, RZ, RZ, R16 ;  /* 0x000000ffff027224 */ /* 0x000fe400078e0010 */
[----:B------:R-:W-:-:S07]  /*0c80*/  IMAD.MOV.U32 R3, RZ, RZ, R17 ;  /* 0x000000ffff037224 */ /* 0x000fce00078e0011 */
.L_x_10:
[----:B------:R-:W-:Y:S05]  /*0c90*/  BSYNC.RECONVERGENT B1 ;  /* 0x0000000000017941 */ /* 0x000fea0003800200 */
.L_x_9:
[----:B------:R-:W0:Y:S08]  /*0ca0*/  F2F.F32.F64 R15, R2 ;  /* 0x00000002000f7310 */ /* 0x000e300000301000 */
[----:B0-----:R-:W0:Y:S02]  /*0cb0*/  F2F.F64.F32 R8, R15 ;  /* 0x0000000f00087310 */ /* 0x001e240000201800 */
[----:B0-----:R-:W-:-:S10]  /*0cc0*/  DADD R12, -RZ, -R8 ;  /* 0x00000000ff0c7229 */ /* 0x001fd40000000908 */
[----:B------:R-:W-:Y:S02]  /*0cd0*/  FSEL R8, R8, R12, P1 ;  /* 0x0000000c08087208 */ /* 0x000fe40000800000 */
[----:B------:R-:W-:-:S06]  /*0ce0*/  FSEL R9, R9, R13, P1 ;  /* 0x0000000d09097208 */ /* 0x000fcc0000800000 */
[----:B------:R-:W-:-:S08]  /*0cf0*/  DADD R8, R8, 3 ;  /* 0x4008000008087429 */ /* 0x000fd00000000000 */
[----:B------:R-:W-:-:S10]  /*0d00*/  DADD R8, R6, -R8 ;  /* 0x0000000006087229 */ /* 0x000fd40000000808 */
[----:B------:R-:W0:Y:S02]  /*0d10*/  F2F.F32.F64 R9, R8 ;  /* 0x0000000800097310 */ /* 0x000e240000301000 */
[----:B0-----:R1:W-:Y:S01]  /*0d20*/  STG.E desc[UR4][R4.64], R9 ;  /* 0x0000000904007986 */ /* 0x0013e2000c101904 */
[----:B------:R-:W-:-:S13]  /*0d30*/  FSETP.GEU.AND P0, PT, R9, RZ, PT ;  /* 0x000000ff0900720b */ /* 0x000fda0003f0e000 */
[----:B-1----:R-:W-:Y:S05]  /*0d40*/  @P0 BRA `(.L_x_11) ;  /* 0x0000000000240947 */ /* 0x002fea0003800000 */
[----:B------:R1:W-:Y:S01]  /*0d50*/  STG.E desc[UR4][R4.64], RZ ;  /* 0x000000ff04007986 */ /* 0x0003e2000c101904 */
[----:B------:R-:W-:Y:S05]  /*0d60*/  BRA `(.L_x_11) ;  /* 0x00000000001c7947 */ /* 0x000fea0003800000 */
.L_x_8:
[----:B------:R-:W0:Y:S01]  /*0d70*/  F2F.F64.F32 R2, R6 ;  /* 0x0000000600027310 */ /* 0x000e220000201800 */
[----:B------:R-:W-:Y:S01]  /*0d80*/  UMOV UR6, 0x33333333 ;  /* 0x3333333300067882 */ /* 0x000fe20000000000 */
[----:B------:R-:W-:Y:S01]  /*0d90*/  UMOV UR7, 0x3fe33333 ;  /* 0x3fe3333300077882 */ /* 0x000fe20000000000 */
[----:B------:R-:W-:Y:S01]  /*0da0*/  IMAD.MOV.U32 R15, RZ, RZ, RZ ;  /* 0x000000ffff0f7224 */ /* 0x000fe200078e00ff */
[----:B0-----:R-:W-:-:S10]  /*0db0*/  DMUL R2, R2, UR6 ;  /* 0x0000000602027c28 */ /* 0x001fd40008000000 */
[----:B------:R-:W0:Y:S02]  /*0dc0*/  F2F.F32.F64 R3, R2 ;  /* 0x0000000200037310 */ /* 0x000e240000301000 */
[----:B0-----:R0:W-:Y:S02]  /*0dd0*/  STG.E desc[UR4][R4.64], R3 ;  /* 0x0000000304007986 */ /* 0x0011e4000c101904 */
.L_x_11:
[----:B------:R-:W-:Y:S05]  /*0de0*/  BSYNC.RECONVERGENT B0 ;  /* 0x0000000000007941 */ /* 0x000fea0003800200 */
.L_x_7:
[----:B0-----:R-:W0:Y:S02]  /*0df0*/  LDC.64 R2, c[0x0][0x380] ;  /* 0x0000e000ff027b82 */ /* 0x001e240000000a00 */
[----:B0-----:R-:W-:-:S05]  /*0e00*/  IMAD.WIDE.U32 R10, R10, 0x4, R2 ;  /* 0x000000040a0a7825 */ /* 0x001fca00078e0002 */
[----:B------:R-:W-:Y:S01]  /*0e10*/  STG.E desc[UR4][R10.64], R15 ;  /* 0x0000000f0a007986 */ /* 0x000fe2000c101904 */
[----:B------:R-:W-:Y:S05]  /*0e20*/  EXIT ;  /* 0x000000000000794d */ /* 0x000fea0003800000 */
        .weak           $__internal_0_$__cuda_sm20_div_rn_f64_full
        .type           $__internal_0_$__cuda_sm20_div_rn_f64_full,@function
        .size           $__internal_0_$__cuda_sm20_div_rn_f64_full,($__internal_1_$__cuda_sm3x_div_rn_noftz_f32_slowpath - $__internal_0_$__cuda_sm20_div_rn_f64_full)
$__internal_0_$__cuda_sm20_div_rn_f64_full:
[----:B------:R-:W-:Y:S01]  /*0e30*/  IMAD.MOV.U32 R3, RZ, RZ, 0x3ff90000 ;  /* 0x3ff90000ff037424 */ /* 0x000fe200078e00ff */
[----:B------:R-:W-:Y:S01]  /*0e40*/  BSSY.RECONVERGENT B2, `(.L_x_12) ;  /* 0x000004c000027945 */ /* 0x000fe20003800200 */
[----:B------:R-:W-:Y:S02]  /*0e50*/  IMAD.MOV.U32 R2, RZ, RZ, 0x0 ;  /* 0x00000000ff027424 */ /* 0x000fe400078e00ff */
[----:B------:R-:W0:Y:S01]  /*0e60*/  MUFU.RCP64H R15, R3 ;  /* 0x00000003000f7308 */ /* 0x000e220000001800 */
[----:B------:R-:W-:Y:S02]  /*0e70*/  IMAD.MOV.U32 R14, RZ, RZ, 0x1 ;  /* 0x00000001ff0e7424 */ /* 0x000fe400078e00ff */
[----:B------:R-:W-:Y:S02]  /*0e80*/  IMAD.MOV.U32 R9, RZ, RZ, R13 ;  /* 0x000000ffff097224 */ /* 0x000fe400078e000d */
[----:B------:R-:W-:Y:S02]  /*0e90*/  IMAD.MOV.U32 R8, RZ, RZ, R12 ;  /* 0x000000ffff087224 */ /* 0x000fe400078e000c */
[----:B------:R-:W-:Y:S01]  /*0ea0*/  IMAD.MOV.U32 R12, RZ, RZ, 0x1ca00000 ;  /* 0x1ca00000ff0c7424 */ /* 0x000fe200078e00ff */
[C---:B------:R-:W-:Y:S01]  /*0eb0*/  FSETP.GEU.AND P2, PT, |R9|.reuse, 1.469367938527859385e-39, PT ;  /* 0x001000000900780b */ /* 0x040fe20003f4e200 */
[----:B------:R-:W-:Y:S01]  /*0ec0*/  IMAD.MOV.U32 R23, RZ, RZ, 0x40300000 ;  /* 0x40300000ff177424 */ /* 0x000fe200078e00ff */
[----:B------:R-:W-:-:S03]  /*0ed0*/  LOP3.LUT R11, R9, 0x7ff00000, RZ, 0xc0, !PT ;  /* 0x7ff00000090b7812 */ /* 0x000fc600078ec0ff */
[----:B------:R-:W-:Y:S01]  /*0ee0*/  VIADD R24, R23, 0xffffffff ;  /* 0xffffffff17187836 */ /* 0x000fe20000000000 */
[----:B------:R-:W-:Y:S01]  /*0ef0*/  ISETP.GE.U32.AND P0, PT, R11, 0x40300000, PT ;  /* 0x403000000b00780c */ /* 0x000fe20003f06070 */
[----:B------:R-:W-:Y:S01]  /*0f00*/  IMAD.MOV.U32 R22, RZ, RZ, R11 ;  /* 0x000000ffff167224 */ /* 0x000fe200078e000b */
[----:B0-----:R-:W-:-:S08]  /*0f10*/  DFMA R16, R14, -R2, 1 ;  /* 0x3ff000000e10742b */ /* 0x001fd00000000802 */
[----:B------:R-:W-:-:S08]  /*0f20*/  DFMA R16, R16, R16, R16 ;  /* 0x000000101010722b */ /* 0x000fd00000000010 */
[----:B------:R-:W-:Y:S01]  /*0f30*/  DFMA R18, R14, R16, R14 ;  /* 0x000000100e12722b */ /* 0x000fe2000000000e */
[----:B------:R-:W-:Y:S01]  /*0f40*/  SEL R17, R12, 0x63400000, !P0 ;  /* 0x634000000c117807 */ /* 0x000fe20004000000 */
[----:B------:R-:W-:-:S03]  /*0f50*/  IMAD.MOV.U32 R12, RZ, RZ, R8 ;  /* 0x000000ffff0c7224 */ /* 0x000fc600078e0008 */
[C-C-:B------:R-:W-:Y:S02]  /*0f60*/  @!P2 LOP3.LUT R14, R17.reuse, 0x80000000, R9.reuse, 0xf8, !PT ;  /* 0x80000000110ea812 */ /* 0x140fe400078ef809 */
[----:B------:R-:W-:Y:S01]  /*0f70*/  LOP3.LUT R13, R17, 0x800fffff, R9, 0xf8, !PT ;  /* 0x800fffff110d7812 */ /* 0x000fe200078ef809 */
[----:B------:R-:W-:Y:S01]  /*0f80*/  DFMA R20, R18, -R2, 1 ;  /* 0x3ff000001214742b */ /* 0x000fe20000000802 */
[----:B------:R-:W-:Y:S01]  /*0f90*/  @!P2 LOP3.LUT R15, R14, 0x100000, RZ, 0xfc, !PT ;  /* 0x001000000e0fa812 */ /* 0x000fe200078efcff */
[----:B------:R-:W-:-:S06]  /*0fa0*/  @!P2 IMAD.MOV.U32 R14, RZ, RZ, RZ ;  /* 0x000000ffff0ea224 */ /* 0x000fcc00078e00ff */
[----:B------:R-:W-:Y:S02]  /*0fb0*/  @!P2 DFMA R12, R12, 2, -R14 ;  /* 0x400000000c0ca82b */ /* 0x000fe4000000080e */
[----:B------:R-:W-:-:S08]  /*0fc0*/  DFMA R14, R18, R20, R18 ;  /* 0x00000014120e722b */ /* 0x000fd00000000012 */
[----:B------:R-:W-:Y:S01]  /*0fd0*/  @!P2 LOP3.LUT R22, R13, 0x7ff00000, RZ, 0xc0, !PT ;  /* 0x7ff000000d16a812 */ /* 0x000fe200078ec0ff */
[----:B------:R-:W-:-:S04]  /*0fe0*/  DMUL R18, R14, R12 ;  /* 0x0000000c0e127228 */ /* 0x000fc80000000000 */
[----:B------:R-:W-:-:S04]  /*0ff0*/  VIADD R16, R22, 0xffffffff ;  /* 0xffffffff16107836 */ /* 0x000fc80000000000 */
[----:B------:R-:W-:Y:S01]  /*1000*/  DFMA R20, R18, -R2, R12 ;  /* 0x800000021214722b */ /* 0x000fe2000000000c */
[----:B------:R-:W-:-:S04]  /*1010*/  ISETP.GT.U32.AND P0, PT, R16, 0x7feffffe, PT ;  /* 0x7feffffe1000780c */ /* 0x000fc80003f04070 */
[----:B------:R-:W-:-:S03]  /*1020*/  ISETP.GT.U32.OR P0, PT, R24, 0x7feffffe, P0 ;  /* 0x7feffffe1800780c */ /* 0x000fc60000704470 */
[----:B------:R-:W-:-:S10]  /*1030*/  DFMA R14, R14, R20, R18 ;  /* 0x000000140e0e722b */ /* 0x000fd40000000012 */
[----:B------:R-:W-:Y:S05]  /*1040*/  @P0 BRA `(.L_x_13) ;  /* 0x0000000000680947 */ /* 0x000fea0003800000 */
[----:B------:R-:W-:-:S05]  /*1050*/  IMAD.MOV.U32 R8, RZ, RZ, 0x40300000 ;  /* 0x40300000ff087424 */ /* 0x000fca00078e00ff */
[----:B------:R-:W-:-:S04]  /*1060*/  VIADDMNMX R11, R11, -R8, 0xb9600000, !PT ;  /* 0xb96000000b0b7446 */ /* 0x000fc80007800908 */
[----:B------:R-:W-:-:S05]  /*1070*/  VIMNMX R8, PT, PT, R11, 0x46a00000, PT ;  /* 0x46a000000b087848 */ /* 0x000fca0003fe0100 */
[----:B------:R-:W-:Y:S02]  /*1080*/  IMAD.IADD R18, R8, 0x1, -R17 ;  /* 0x0000000108127824 */ /* 0x000fe400078e0a11 */
[----:B------:R-:W-:Y:S02]  /*1090*/  IMAD.MOV.U32 R8, RZ, RZ, RZ ;  /* 0x000000ffff087224 */ /* 0x000fe400078e00ff */
[----:B------:R-:W-:-:S06]  /*10a0*/  VIADD R9, R18, 0x7fe00000 ;  /* 0x7fe0000012097836 */ /* 0x000fcc0000000000 */
[----:B------:R-:W-:-:S10]  /*10b0*/  DMUL R16, R14, R8 ;  /* 0x000000080e107228 */ /* 0x000fd40000000000 */
[----:B------:R-:W-:-:S13]  /*10c0*/  FSETP.GTU.AND P0, PT, |R17|, 1.469367938527859385e-39, PT ;  /* 0x001000001100780b */ /* 0x000fda0003f0c200 */
[----:B------:R-:W-:Y:S05]  /*10d0*/  @P0 BRA `(.L_x_14) ;  /* 0x0000000000880947 */ /* 0x000fea0003800000 */
[----:B------:R-:W-:Y:S01]  /*10e0*/  DFMA R2, R14, -R2, R12 ;  /* 0x800000020e02722b */ /* 0x000fe2000000000c */
[----:B------:R-:W-:-:S09]  /*10f0*/  IMAD.MOV.U32 R8, RZ, RZ, RZ ;  /* 0x000000ffff087224 */ /* 0x000fd200078e00ff */
[C---:B------:R-:W-:Y:S02]  /*1100*/  FSETP.NEU.AND P0, PT, R3.reuse, RZ, PT ;  /* 0x000000ff0300720b */ /* 0x040fe40003f0d000 */
[----:B------:R-:W-:-:S04]  /*1110*/  LOP3.LUT R2, R3, 0x40390000, RZ, 0x3c, !PT ;  /* 0x4039000003027812 */ /* 0x000fc800078e3cff */
[----:B------:R-:W-:-:S04]  /*1120*/  LOP3.LUT R11, R2, 0x80000000, RZ, 0xc0, !PT ;  /* 0x80000000020b7812 */ /* 0x000fc800078ec0ff */
[----:B------:R-:W-:-:S03]  /*1130*/  LOP3.LUT R9, R11, R9, RZ, 0xfc, !PT ;  /* 0x000000090b097212 */ /* 0x000fc600078efcff */
[----:B------:R-:W-:Y:S05]  /*1140*/  @!P0 BRA `(.L_x_14) ;  /* 0x00000000006c8947 */ /* 0x000fea0003800000 */
[----:B------:R-:W-:Y:S01]  /*1150*/  IMAD.MOV R3, RZ, RZ, -R18 ;  /* 0x000000ffff037224 */ /* 0x000fe200078e0a12 */
[----:B------:R-:W-:Y:S01]  /*1160*/  DMUL.RP R8, R14, R8 ;  /* 0x000000080e087228 */ /* 0x000fe20000008000 */
[----:B------:R-:W-:-:S06]  /*1170*/  IMAD.MOV.U32 R2, RZ, RZ, RZ ;  /* 0x000000ffff027224 */ /* 0x000fcc00078e00ff */
[----:B------:R-:W-:-:S03]  /*1180*/  DFMA R2, R16, -R2, R14 ;  /* 0x800000021002722b */ /* 0x000fc6000000000e */
[----:B------:R-:W-:-:S03]  /*1190*/  LOP3.LUT R11, R9, R11, RZ, 0x3c, !PT ;  /* 0x0000000b090b7212 */ /* 0x000fc600078e3cff */
[----:B------:R-:W-:-:S04]  /*11a0*/  IADD3 R2, PT, PT, -R18, -0x43300000, RZ ;  /* 0xbcd0000012027810 */ /* 0x000fc80007ffe1ff */
[----:B------:R-:W-:-:S04]  /*11b0*/  FSETP.NEU.AND P0, PT, |R3|, R2, PT ;  /* 0x000000020300720b */ /* 0x000fc80003f0d200 */
[----:B------:R-:W-:Y:S02]  /*11c0*/  FSEL R16, R8, R16, !P0 ;  /* 0x0000001008107208 */ /* 0x000fe40004000000 */
[----:B------:R-:W-:Y:S01]  /*11d0*/  FSEL R17, R11, R17, !P0 ;  /* 0x000000110b117208 */ /* 0x000fe20004000000 */
[----:B------:R-:W-:Y:S06]  /*11e0*/  BRA `(.L_x_14) ;  /* 0x0000000000447947 */ /* 0x000fec0003800000 */
.L_x_13:
[----:B------:R-:W-:-:S14]  /*11f0*/  DSETP.NAN.AND P0, PT, R8, R8, PT ;  /* 0x000000080800722a */ /* 0x000fdc0003f08000 */
[----:B------:R-:W-:Y:S05]  /*1200*/  @P0 BRA `(.L_x_15) ;  /* 0x0000000000340947 */ /* 0x000fea0003800000 */
[----:B------:R-:W-:Y:S01]  /*1210*/  ISETP.NE.AND P0, PT, R22, R23, PT ;  /* 0x000000171600720c */ /* 0x000fe20003f05270 */
[----:B------:R-:W-:Y:S02]  /*1220*/  IMAD.MOV.U32 R16, RZ, RZ, 0x0 ;  /* 0x00000000ff107424 */ /* 0x000fe400078e00ff */
[----:B------:R-:W-:-:S10]  /*1230*/  IMAD.MOV.U32 R17, RZ, RZ, -0x80000 ;  /* 0xfff80000ff117424 */ /* 0x000fd400078e00ff */
[----:B------:R-:W-:Y:S05]  /*1240*/  @!P0 BRA `(.L_x_14) ;  /* 0x00000000002c8947 */ /* 0x000fea0003800000 */
[----:B------:R-:W-:Y:S02]  /*1250*/  ISETP.NE.AND P0, PT, R22, 0x7ff00000, PT ;  /* 0x7ff000001600780c */ /* 0x000fe40003f05270 */
[----:B------:R-:W-:Y:S02]  /*1260*/  LOP3.LUT R8, R9, 0x40390000, RZ, 0x3c, !PT ;  /* 0x4039000009087812 */ /* 0x000fe400078e3cff */
[----:B------:R-:W-:Y:S02]  /*1270*/  ISETP.EQ.OR P0, PT, R23, RZ, !P0 ;  /* 0x000000ff1700720c */ /* 0x000fe40004702670 */
[----:B------:R-:W-:-:S11]  /*1280*/  LOP3.LUT R17, R8, 0x80000000, RZ, 0xc0, !PT ;  /* 0x8000000008117812 */ /* 0x000fd600078ec0ff */
[----:B------:R-:W-:Y:S01]  /*1290*/  @P0 LOP3.LUT R2, R17, 0x7ff00000, RZ, 0xfc, !PT ;  /* 0x7ff0000011020812 */ /* 0x000fe200078efcff */
[----:B------:R-:W-:Y:S02]  /*12a0*/  @!P0 IMAD.MOV.U32 R16, RZ, RZ, RZ ;  /* 0x000000ffff108224 */ /* 0x000fe400078e00ff */
[----:B------:R-:W-:Y:S02]  /*12b0*/  @P0 IMAD.MOV.U32 R16, RZ, RZ, RZ ;  /* 0x000000ffff100224 */ /* 0x000fe400078e00ff */
[----:B------:R-:W-:Y:S01]  /*12c0*/  @P0 IMAD.MOV.U32 R17, RZ, RZ, R2 ;  /* 0x000000ffff110224 */ /* 0x000fe200078e0002 */
[----:B------:R-:W-:Y:S06]  /*12d0*/  BRA `(.L_x_14) ;  /* 0x0000000000087947 */ /* 0x000fec0003800000 */
.L_x_15:
[----:B------:R-:W-:Y:S01]  /*12e0*/  LOP3.LUT R17, R9, 0x80000, RZ, 0xfc, !PT ;  /* 0x0008000009117812 */ /* 0x000fe200078efcff */
[----:B------:R-:W-:-:S07]  /*12f0*/  IMAD.MOV.U32 R16, RZ, RZ, R8 ;  /* 0x000000ffff107224 */ /* 0x000fce00078e0008 */
.L_x_14:
[----:B------:R-:W-:Y:S05]  /*1300*/  BSYNC.RECONVERGENT B2 ;  /* 0x0000000000027941 */ /* 0x000fea0003800200 */
.L_x_12:
[----:B------:R-:W-:Y:S02]  /*1310*/  IMAD.MOV.U32 R2, RZ, RZ, R0 ;  /* 0x000000ffff027224 */ /* 0x000fe400078e0000 */
[----:B------:R-:W-:-:S04]  /*1320*/  IMAD.MOV.U32 R3, RZ, RZ, 0x0 ;  /* 0x00000000ff037424 */ /* 0x000fc800078e00ff */
[----:B------:R-:W-:Y:S05]  /*1330*/  RET.REL.NODEC R2 `(_Z6NeuralPfS_S_f) ;  /* 0xffffffec02307950 */ /* 0x000fea0003c3ffff */
        .weak           $__internal_1_$__cuda_sm3x_div_rn_noftz_f32_slowpath
        .type           $__internal_1_$__cuda_sm3x_div_rn_noftz_f32_slowpath,@function
        .size           $__internal_1_$__cuda_sm3x_div_rn_noftz_f32_slowpath,(.L_x_29 - $__internal_1_$__cuda_sm3x_div_rn_noftz_f32_slowpath)
$__internal_1_$__cuda_sm3x_div_rn_noftz_f32_slowpath:
[----:B------:R-:W-:Y:S01]  /*1340*/  SHF.R.U32.HI R5, RZ, 0x17, R3 ;  /* 0x00000017ff057819 */ /* 0x000fe20000011603 */
[----:B------:R-:W-:Y:S01]  /*1350*/  BSSY.RECONVERGENT B2, `(.L_x_16) ;  /* 0x0000062000027945 */ /* 0x000fe20003800200 */
[----:B------:R-:W-:Y:S02]  /*1360*/  SHF.R.U32.HI R4, RZ, 0x17, R0 ;  /* 0x00000017ff047819 */ /* 0x000fe40000011600 */
[----:B------:R-:W-:Y:S02]  /*1370*/  LOP3.LUT R14, R5, 0xff, RZ, 0xc0, !PT ;  /* 0x000000ff050e7812 */ /* 0x000fe400078ec0ff */
[----:B------:R-:W-:-:S03]  /*1380*/  LOP3.LUT R9, R4, 0xff, RZ, 0xc0, !PT ;  /* 0x000000ff04097812 */ /* 0x000fc600078ec0ff */
[----:B------:R-:W-:Y:S02]  /*1390*/  VIADD R6, R14, 0xffffffff ;  /* 0xffffffff0e067836 */ /* 0x000fe40000000000 */
[----:B------:R-:W-:-:S03]  /*13a0*/  VIADD R5, R9, 0xffffffff ;  /* 0xffffffff09057836 */ /* 0x000fc60000000000 */
[----:B------:R-:W-:-:S04]  /*13b0*/  ISETP.GT.U32.AND P0, PT, R6, 0xfd, PT ;  /* 0x000000fd0600780c */ /* 0x000fc80003f04070 */
[----:B------:R-:W-:-:S13]  /*13c0*/  ISETP.GT.U32.OR P0, PT, R5, 0xfd, P0 ;  /* 0x000000fd0500780c */ /* 0x000fda0000704470 */
[----:B------:R-:W-:Y:S01]  /*13d0*/  @!P0 IMAD.MOV.U32 R4, RZ, RZ, RZ ;  /* 0x000000ffff048224 */ /* 0x000fe200078e00ff */
[----:B------:R-:W-:Y:S06]  /*13e0*/  @!P0 BRA `(.L_x_17) ;  /* 0x00000000005c8947 */ /* 0x000fec0003800000 */
[----:B------:R-:W-:Y:S02]  /*13f0*/  FSETP.GTU.FTZ.AND P0, PT, |R0|, +INF , PT ;  /* 0x7f8000000000780b */ /* 0x000fe40003f1c200 */
[----:B------:R-:W-:-:S04]  /*1400*/  FSETP.GTU.FTZ.AND P1, PT, |R3|, +INF , PT ;  /* 0x7f8000000300780b */ /* 0x000fc80003f3c200 */
[----:B------:R-:W-:-:S13]  /*1410*/  PLOP3.LUT P0, PT, P0, P1, PT, 0xf8, 0x8f ;  /* 0x00000000008f781c */ /* 0x000fda0000703f70 */
[----:B------:R-:W-:Y:S05]  /*1420*/  @P0 BRA `(.L_x_18) ;  /* 0x00000004004c0947 */ /* 0x000fea0003800000 */
[----:B------:R-:W-:-:S13]  /*1430*/  LOP3.LUT P0, RZ, R3, 0x7fffffff, R0, 0xc8, !PT ;  /* 0x7fffffff03ff7812 */ /* 0x000fda000780c800 */
[----:B------:R-:W-:Y:S05]  /*1440*/  @!P0 BRA `(.L_x_19) ;  /* 0x00000004003c8947 */ /* 0x000fea0003800000 */
[C---:B------:R-:W-:Y:S02]  /*1450*/  FSETP.NEU.FTZ.AND P2, PT, |R0|.reuse, +INF , PT ;  /* 0x7f8000000000780b */ /* 0x040fe40003f5d200 */
[----:B------:R-:W-:Y:S02]  /*1460*/  FSETP.NEU.FTZ.AND P1, PT, |R3|, +INF , PT ;  /* 0x7f8000000300780b */ /* 0x000fe40003f3d200 */
[----:B------:R-:W-:-:S11]  /*1470*/  FSETP.NEU.FTZ.AND P0, PT, |R0|, +INF , PT ;  /* 0x7f8000000000780b */ /* 0x000fd60003f1d200 */
[----:B------:R-:W-:Y:S05]  /*1480*/  @!P1 BRA !P2, `(.L_x_19) ;  /* 0x00000004002c9947 */ /* 0x000fea0005000000 */
[----:B------:R-:W-:-:S04]  /*1490*/  LOP3.LUT P2, RZ, R0, 0x7fffffff, RZ, 0xc0, !PT ;  /* 0x7fffffff00ff7812 */ /* 0x000fc8000784c0ff */
[----:B------:R-:W-:-:S13]  /*14a0*/  PLOP3.LUT P1, PT, P1, P2, PT, 0x2f, 0xf2 ;  /* 0x0000000000f2781c */ /* 0x000fda0000f24577 */
[----:B------:R-:W-:Y:S05]  /*14b0*/  @P1 BRA `(.L_x_20) ;  /* 0x0000000400181947 */ /* 0x000fea0003800000 */
[----:B------:R-:W-:-:S04]  /*14c0*/  LOP3.LUT P1, RZ, R3, 0x7fffffff, RZ, 0xc0, !PT ;  /* 0x7fffffff03ff7812 */ /* 0x000fc8000782c0ff */
[----:B------:R-:W-:-:S13]  /*14d0*/  PLOP3.LUT P0, PT, P0, P1, PT, 0x2f, 0xf2 ;  /* 0x0000000000f2781c */ /* 0x000fda0000702577 */
[----:B------:R-:W-:Y:S05]  /*14e0*/  @P0 BRA `(.L_x_21) ;  /* 0x0000000400000947 */ /* 0x000fea0003800000 */
[----:B------:R-:W-:Y:S02]  /*14f0*/  ISETP.GE.AND P0, PT, R5, RZ, PT ;  /* 0x000000ff0500720c */ /* 0x000fe40003f06270 */
[----:B------:R-:W-:-:S11]  /*1500*/  ISETP.GE.AND P1, PT, R6, RZ, PT ;  /* 0x000000ff0600720c */ /* 0x000fd60003f26270 */
[----:B------:R-:W-:Y:S02]  /*1510*/  @P0 IMAD.MOV.U32 R4, RZ, RZ, RZ ;  /* 0x000000ffff040224 */ /* 0x000fe400078e00ff */
[----:B------:R-:W-:Y:S01]  /*1520*/  @!P0 FFMA R0, R0, 1.84467440737095516160e+19, RZ ;  /* 0x5f80000000008823 */ /* 0x000fe200000000ff */
[----:B------:R-:W-:Y:S02]  /*1530*/  @!P0 IMAD.MOV.U32 R4, RZ, RZ, -0x40 ;  /* 0xffffffc0ff048424 */ /* 0x000fe400078e00ff */
[----:B------:R-:W-:Y:S02]  /*1540*/  @!P1 FFMA R3, R3, 1.84467440737095516160e+19, RZ ;  /* 0x5f80000003039823 */ /* 0x000fe400000000ff */
[----:B------:R-:W-:-:S07]  /*1550*/  @!P1 VIADD R4, R4, 0x40 ;  /* 0x0000004004049836 */ /* 0x000fce0000000000 */
.L_x_17:
[----:B------:R-:W-:Y:S01]  /*1560*/  LEA R6, R14, 0xc0800000, 0x17 ;  /* 0xc08000000e067811 */ /* 0x000fe200078eb8ff */
[----:B------:R-:W-:Y:S04]  /*1570*/  BSSY.RECONVERGENT B3, `(.L_x_22) ;  /* 0x0000036000037945 */ /* 0x000fe80003800200 */
[----:B------:R-:W-:Y:S02]  /*1580*/  IMAD.IADD R6, R3, 0x1, -R6 ;  /* 0x0000000103067824 */ /* 0x000fe400078e0a06 */
[----:B------:R-:W-:Y:S02]  /*1590*/  VIADD R3, R9, 0xffffff81 ;  /* 0xffffff8109037836 */ /* 0x000fe40000000000 */
[----:B------:R-:W0:Y:S01]  /*15a0*/  MUFU.RCP R5, R6 ;  /* 0x0000000600057308 */ /* 0x000e220000001000 */
[----:B------:R-:W-:Y:S01]  /*15b0*/  FADD.FTZ R7, -R6, -RZ ;  /* 0x800000ff06077221 */ /* 0x000fe20000010100 */
[----:B------:R-:W-:-:S03]  /*15c0*/  IMAD R0, R3, -0x800000, R0 ;  /* 0xff80000003007824 */ /* 0x000fc600078e0200 */
[----:B0-----:R-:W-:-:S04]  /*15d0*/  FFMA R12, R5, R7, 1 ;  /* 0x3f800000050c7423 */ /* 0x001fc80000000007 */
[----:B------:R-:W-:-:S04]  /*15e0*/  FFMA R16, R5, R12, R5 ;  /* 0x0000000c05107223 */ /* 0x000fc80000000005 */
[----:B------:R-:W-:-:S04]  /*15f0*/  FFMA R5, R0, R16, RZ ;  /* 0x0000001000057223 */ /* 0x000fc800000000ff */
[----:B------:R-:W-:-:S04]  /*1600*/  FFMA R12, R7, R5, R0 ;  /* 0x00000005070c7223 */ /* 0x000fc80000000000 */
[----:B------:R-:W-:Y:S01]  /*1610*/  FFMA R9, R16, R12, R5 ;  /* 0x0000000c10097223 */ /* 0x000fe20000000005 */
[----:B------:R-:W-:-:S03]  /*1620*/  IADD3 R5, PT, PT, R3, 0x7f, -R14 ;  /* 0x0000007f03057810 */ /* 0x000fc60007ffe80e */
[----:B------:R-:W-:Y:S02]  /*1630*/  FFMA R12, R7, R9, R0 ;  /* 0x00000009070c7223 */ /* 0x000fe40000000000 */
[----:B------:R-:W-:Y:S02]  /*1640*/  IMAD.IADD R5, R5, 0x1, R4 ;  /* 0x0000000105057824 */ /* 0x000fe400078e0204 */
[----:B------:R-:W-:-:S05]  /*1650*/  FFMA R0, R16, R12, R9 ;  /* 0x0000000c10007223 */ /* 0x000fca0000000009 */
[----:B------:R-:W-:-:S04]  /*1660*/  SHF.R.U32.HI R3, RZ, 0x17, R0 ;  /* 0x00000017ff037819 */ /* 0x000fc80000011600 */
[----:B------:R-:W-:-:S05]  /*1670*/  LOP3.LUT R3, R3, 0xff, RZ, 0xc0, !PT ;  /* 0x000000ff03037812 */ /* 0x000fca00078ec0ff */
[----:B------:R-:W-:-:S04]  /*1680*/  IMAD.IADD R7, R3, 0x1, R5 ;  /* 0x0000000103077824 */ /* 0x000fc800078e0205 */
[----:B------:R-:W-:-:S05]  /*1690*/  VIADD R3, R7, 0xffffffff ;  /* 0xffffffff07037836 */ /* 0x000fca0000000000 */
[----:B------:R-:W-:-:S13]  /*16a0*/  ISETP.GE.U32.AND P0, PT, R3, 0xfe, PT ;  /* 0x000000fe0300780c */ /* 0x000fda0003f06070 */
[----:B------:R-:W-:Y:S05]  /*16b0*/  @!P0 BRA `(.L_x_23) ;  /* 0x0000000000808947 */ /* 0x000fea0003800000 */
[----:B------:R-:W-:-:S13]  /*16c0*/  ISETP.GT.AND P0, PT, R7, 0xfe, PT ;  /* 0x000000fe0700780c */ /* 0x000fda0003f04270 */
[----:B------:R-:W-:Y:S05]  /*16d0*/  @P0 BRA `(.L_x_24) ;  /* 0x00000000006c0947 */ /* 0x000fea0003800000 */
[----:B------:R-:W-:-:S13]  /*16e0*/  ISETP.GE.AND P0, PT, R7, 0x1, PT ;  /* 0x000000010700780c */ /* 0x000fda0003f06270 */
[----:B------:R-:W-:Y:S05]  /*16f0*/  @P0 BRA `(.L_x_25) ;  /* 0x0000000000740947 */ /* 0x000fea0003800000 */
[----:B------:R-:W-:Y:S02]  /*1700*/  ISETP.GE.AND P0, PT, R7, -0x18, PT ;  /* 0xffffffe80700780c */ /* 0x000fe40003f06270 */
[----:B------:R-:W-:-:S11]  /*1710*/  LOP3.LUT R0, R0, 0x80000000, RZ, 0xc0, !PT ;  /* 0x8000000000007812 */ /* 0x000fd600078ec0ff */
[----:B------:R-:W-:Y:S05]  /*1720*/  @!P0 BRA `(.L_x_25) ;  /* 0x0000000000688947 */ /* 0x000fea0003800000 */
[CCC-:B------:R-:W-:Y:S01]  /*1730*/  FFMA.RZ R3, R16.reuse, R12.reuse, R9.reuse ;  /* 0x0000000c10037223 */ /* 0x1c0fe2000000c009 */
[C---:B------:R-:W-:Y:S02]  /*1740*/  VIADD R6, R7.reuse, 0x20 ;  /* 0x0000002007067836 */ /* 0x040fe40000000000 */
[CCC-:B------:R-:W-:Y:S01]  /*1750*/  FFMA.RM R4, R16.reuse, R12.reuse, R9.reuse ;  /* 0x0000000c10047223 */ /* 0x1c0fe20000004009 */
[----:B------:R-:W-:Y:S02]  /*1760*/  ISETP.NE.AND P2, PT, R7, RZ, PT ;  /* 0x000000ff0700720c */ /* 0x000fe40003f45270 */
[----:B------:R-:W-:Y:S01]  /*1770*/  LOP3.LUT R5, R3, 0x7fffff, RZ, 0xc0, !PT ;  /* 0x007fffff03057812 */ /* 0x000fe200078ec0ff */
[----:B------:R-:W-:Y:S01]  /*1780*/  FFMA.RP R3, R16, R12, R9 ;  /* 0x0000000c10037223 */ /* 0x000fe20000008009 */
[----:B------:R-:W-:Y:S01]  /*1790*/  ISETP.NE.AND P1, PT, R7, RZ, PT ;  /* 0x000000ff0700720c */ /* 0x000fe20003f25270 */
[----:B------:R-:W-:Y:S01]  /*17a0*/  IMAD.MOV R7, RZ, RZ, -R7 ;  /* 0x000000ffff077224 */ /* 0x000fe200078e0a07 */
[----:B------:R-:W-:-:S02]  /*17b0*/  LOP3.LUT R5, R5, 0x800000, RZ, 0xfc, !PT ;  /* 0x0080000005057812 */ /* 0x000fc400078efcff */
[----:B------:R-:W-:Y:S02]  /*17c0*/  FSETP.NEU.FTZ.AND P0, PT, R3, R4, PT ;  /* 0x000000040300720b */ /* 0x000fe40003f1d000 */
[----:B------:R-:W-:Y:S02]  /*17d0*/  SHF.L.U32 R6, R5, R6, RZ ;  /* 0x0000000605067219 */ /* 0x000fe400000006ff */
[----:B------:R-:W-:Y:S02]  /*17e0*/  SEL R4, R7, RZ, P2 ;  /* 0x000000ff07047207 */ /* 0x000fe40001000000 */
[----:B------:R-:W-:Y:S02]  /*17f0*/  ISETP.NE.AND P1, PT, R6, RZ, P1 ;  /* 0x000000ff0600720c */ /* 0x000fe40000f25270 */
[----:B------:R-:W-:Y:S02]  /*1800*/  SHF.R.U32.HI R4, RZ, R4, R5 ;  /* 0x00000004ff047219 */ /* 0x000fe40000011605 */
[----:B------:R-:W-:-:S02]  /*1810*/  PLOP3.LUT P0, PT, P0, P1, PT, 0xf8, 0x8f ;  /* 0x00000000008f781c */ /* 0x000fc40000703f70 */
[----:B------:R-:W-:Y:S02]  /*1820*/  SHF.R.U32.HI R6, RZ, 0x1, R4 ;  /* 0x00000001ff067819 */ /* 0x000fe40000011604 */
[----:B------:R-:W-:-:S04]  /*1830*/  SEL R3, RZ, 0x1, !P0 ;  /* 0x00000001ff037807 */ /* 0x000fc80004000000 */
[----:B------:R-:W-:-:S04]  /*1840*/  LOP3.LUT R3, R3, 0x1, R6, 0xf8, !PT ;  /* 0x0000000103037812 */ /* 0x000fc800078ef806 */
[----:B------:R-:W-:-:S05]  /*1850*/  LOP3.LUT R3, R3, R4, RZ, 0xc0, !PT ;  /* 0x0000000403037212 */ /* 0x000fca00078ec0ff */
[----:B------:R-:W-:-:S05]  /*1860*/  IMAD.IADD R3, R6, 0x1, R3 ;  /* 0x0000000106037824 */ /* 0x000fca00078e0203 */
[----:B------:R-:W-:Y:S01]  /*1870*/  LOP3.LUT R0, R3, R0, RZ, 0xfc, !PT ;  /* 0x0000000003007212 */ /* 0x000fe200078efcff */
[----:B------:R-:W-:Y:S06]  /*1880*/  BRA `(.L_x_25) ;  /* 0x0000000000107947 */ /* 0x000fec0003800000 */
.L_x_24:
[----:B------:R-:W-:-:S04]  /*1890*/  LOP3.LUT R0, R0, 0x80000000, RZ, 0xc0, !PT ;  /* 0x8000000000007812 */ /* 0x000fc800078ec0ff */
[----:B------:R-:W-:Y:S01]  /*18a0*/  LOP3.LUT R0, R0, 0x7f800000, RZ, 0xfc, !PT ;  /* 0x7f80000000007812 */ /* 0x000fe200078efcff */
[----:B------:R-:W-:Y:S06]  /*18b0*/  BRA `(.L_x_25) ;  /* 0x0000000000047947 */ /* 0x000fec0003800000 */
.L_x_23:
[----:B------:R-:W-:-:S07]  /*18c0*/  IMAD R0, R5, 0x800000, R0 ;  /* 0x0080000005007824 */ /* 0x000fce00078e0200 */
.L_x_25:
[----:B------:R-:W-:Y:S05]  /*18d0*/  BSYNC.RECONVERGENT B3 ;  /* 0x0000000000037941 */ /* 0x000fea0003800200 */
.L_x_22:
[----:B------:R-:W-:Y:S05]  /*18e0*/  BRA `(.L_x_26) ;  /* 0x0000000000207947 */ /* 0x000fea0003800000 */
.L_x_21:
[----:B------:R-:W-:-:S04]  /*18f0*/  LOP3.LUT R0, R3, 0x80000000, R0, 0x48, !PT ;  /* 0x8000000003007812 */ /* 0x000fc800078e4800 */
[----:B------:R-:W-:Y:S01]  /*1900*/  LOP3.LUT R0, R0, 0x7f800000, RZ, 0xfc, !PT ;  /* 0x7f80000000007812 */ /* 0x000fe200078efcff */
[----:B------:R-:W-:Y:S06]  /*1910*/  BRA `(.L_x_26) ;  /* 0x0000000000147947 */ /* 0x000fec0003800000 */
.L_x_20:
[----:B------:R-:W-:Y:S01]  /*1920*/  LOP3.LUT R0, R3, 0x80000000, R0, 0x48, !PT ;  /* 0x8000000003007812 */ /* 0x000fe200078e4800 */
[----:B------:R-:W-:Y:S06]  /*1930*/  BRA `(.L_x_26) ;  /* 0x00000000000c7947 */ /* 0x000fec0003800000 */
.L_x_19:
[----:B------:R-:W0:Y:S01]  /*1940*/  MUFU.RSQ R0, -QNAN ;  /* 0xffc0000000007908 */ /* 0x000e220000001400 */
[----:B------:R-:W-:Y:S05]  /*1950*/  BRA `(.L_x_26) ;  /* 0x0000000000047947 */ /* 0x000fea0003800000 */
.L_x_18:
[----:B------:R-:W-:-:S07]  /*1960*/  FADD.FTZ R0, R0, R3 ;  /* 0x0000000300007221 */ /* 0x000fce0000010000 */
.L_x_26:
[----:B------:R-:W-:Y:S05]  /*1970*/  BSYNC.RECONVERGENT B2 ;  /* 0x0000000000027941 */ /* 0x000fea0003800200 */
.L_x_16:
[----:B------:R-:W-:-:S04]  /*1980*/  IMAD.MOV.U32 R3, RZ, RZ, 0x0 ;  /* 0x00000000ff037424 */ /* 0x000fc800078e00ff */
[----:B0-----:R-:W-:Y:S05]  /*1990*/  RET.REL.NODEC R2 `(_Z6NeuralPfS_S_f) ;  /* 0xffffffe402987950 */ /* 0x001fea0003c3ffff */
.L_x_27:
[----:B------:R-:W-:-:S00]  /*19a0*/  BRA `(.L_x_27) ;  /* 0xfffffffc00fc7947 */ /* 0x000fc0000383ffff */
[----:B------:R-:W-:-:S00]  /*19b0*/  NOP ;  /* 0x0000000000007918 */ /* 0x000fc00000000000 */
        /* <DEDUP_REMOVED lines=12> */
.L_x_29:


//--------------------- .nv.shared.reserved.0     --------------------------
	.section	.nv.shared.reserved.0,"aw",@nobits
	.weak		__nv_reservedSMEM_offset_0_alias
	.size		__nv_reservedSMEM_offset_0_alias, 0, 64
	.other		__nv_reservedSMEM_offset_0_alias,@"STO_CUDA_RESERVED_SHARED STV_DEFAULT"
__nv_reservedSMEM_offset_0_alias:
	.zero		0
	.zero		64


//--------------------- .nv.constant0._Z6NeuralPfS_S_f --------------------------
	.section	.nv.constant0._Z6NeuralPfS_S_f,"a",@progbits
	.sectionflags	@""
	.align	4
.nv.constant0._Z6NeuralPfS_S_f:
	.zero		924


//--------------------- SYMBOLS --------------------------

	.type		.nv.reservedSmem.offset0,@object
	.size		.nv.reservedSmem.offset0,0x4
